//
// Generated by NVIDIA NVVM Compiler
//
// Compiler Build ID: CL-36424714
// Cuda compilation tools, release 13.0, V13.0.88
// Based on NVVM 20.0.0
//

.version 9.0
.target sm_100
.address_size 64

	// .globl	_Z13MoveParticlesiP17PointParticleTypeS0_f
.func  (.param .b64 func_retval0) __internal_accurate_pow
(
	.param .b64 __internal_accurate_pow_param_0
)
;

.visible .entry _Z13MoveParticlesiP17PointParticleTypeS0_f(
	.param .u32 _Z13MoveParticlesiP17PointParticleTypeS0_f_param_0,
	.param .u64 .ptr .align 1 _Z13MoveParticlesiP17PointParticleTypeS0_f_param_1,
	.param .u64 .ptr .align 1 _Z13MoveParticlesiP17PointParticleTypeS0_f_param_2,
	.param .f32 _Z13MoveParticlesiP17PointParticleTypeS0_f_param_3
)
{
	.reg .pred 	%p<44>;
	.reg .b32 	%r<68>;
	.reg .b32 	%f<108>;
	.reg .b64 	%rd<20>;
	.reg .b64 	%fd<44>;

	ld.param.u32 	%r23, [_Z13MoveParticlesiP17PointParticleTypeS0_f_param_0];
	ld.param.u64 	%rd7, [_Z13MoveParticlesiP17PointParticleTypeS0_f_param_1];
	ld.param.u64 	%rd8, [_Z13MoveParticlesiP17PointParticleTypeS0_f_param_2];
	ld.param.f32 	%f29, [_Z13MoveParticlesiP17PointParticleTypeS0_f_param_3];
	cvta.to.global.u64 	%rd1, %rd7;
	cvta.to.global.u64 	%rd2, %rd8;
	mov.u32 	%r24, %tid.x;
	mov.u32 	%r25, %ctaid.x;
	mov.u32 	%r1, %ntid.x;
	mad.lo.s32 	%r67, %r25, %r1, %r24;
	setp.ge.s32 	%p2, %r67, %r23;
	@%p2 bra 	$L__BB0_40;
	setp.gt.s32 	%p3, %r23, 0;
	mov.f64 	%fd22, 0d3FF8000000000000;
	{
	.reg .b32 %temp; 
	mov.b64 	{%temp, %r3}, %fd22;
	}
	and.b32  	%r4, %r3, 2146435072;
	setp.eq.s32 	%p4, %r4, 1073741824;
	setp.lt.s32 	%p5, %r3, 0;
	selp.b32 	%r5, 0, 2146435072, %p5;
	and.b32  	%r26, %r3, 2147483647;
	setp.ne.s32 	%p6, %r26, 1071644672;
	and.pred  	%p1, %p4, %p6;
	mul.f32 	%f1, %f29, 0f00000000;
	mov.u32 	%r27, %nctaid.x;
	mul.lo.s32 	%r6, %r27, %r1;
	mov.u32 	%r66, %r67;
	@%p3 bra 	$L__BB0_2;
	bra.uni 	$L__BB0_38;
$L__BB0_2:
	add.s64 	%rd4, %rd1, 12;
	mov.u32 	%r62, %r67;
$L__BB0_3:
	setp.eq.s32 	%p8, %r23, 1;
	mul.wide.s32 	%rd11, %r62, 12;
	add.s64 	%rd3, %rd1, %rd11;
	mov.f32 	%f99, 0f00000000;
	mov.b32 	%r65, 0;
	mov.f32 	%f98, %f99;
	@%p8 bra 	$L__BB0_26;
	neg.s32 	%r63, %r62;
	mov.f32 	%f99, 0f00000000;
	mov.b32 	%r64, 0;
	mov.u64 	%rd19, %rd4;
$L__BB0_5:
	setp.eq.s32 	%p9, %r63, 0;
	@%p9 bra 	$L__BB0_15;
	ld.global.f32 	%f39, [%rd19+-12];
	ld.global.f32 	%f40, [%rd3];
	sub.f32 	%f41, %f39, %f40;
	ld.global.f32 	%f42, [%rd19+-8];
	ld.global.f32 	%f43, [%rd3+4];
	sub.f32 	%f4, %f42, %f43;
	ld.global.f32 	%f44, [%rd19+-4];
	ld.global.f32 	%f45, [%rd3+8];
	sub.f32 	%f5, %f44, %f45;
	mul.f32 	%f46, %f4, %f4;
	fma.rn.f32 	%f47, %f41, %f41, %f46;
	fma.rn.f32 	%f48, %f5, %f5, %f47;
	add.f32 	%f6, %f48, 0f1E3CE508;
	cvt.f64.f32 	%fd1, %f6;
	{
	.reg .b32 %temp; 
	mov.b64 	{%temp, %r11}, %fd1;
	}
	setp.eq.f32 	%p10, %f6, 0f00000000;
	@%p10 bra 	$L__BB0_8;
	abs.f64 	%fd23, %fd1;
	{ // callseq 0, 0
	.param .b64 param0;
	st.param.f64 	[param0], %fd23;
	.param .b64 retval0;
	call.uni (retval0), 
	__internal_accurate_pow, 
	(
	param0
	);
	ld.param.f64 	%fd24, [retval0];
	} // callseq 0
	setp.lt.s32 	%p11, %r11, 0;
	selp.f64 	%fd39, 0dFFF8000000000000, %fd24, %p11;
	bra.uni 	$L__BB0_9;
$L__BB0_8:
	setp.lt.s32 	%p12, %r3, 0;
	setp.eq.s32 	%p13, %r4, 1073741824;
	selp.b32 	%r30, %r11, 0, %p13;
	or.b32  	%r31, %r30, 2146435072;
	selp.b32 	%r32, %r31, %r30, %p12;
	mov.b32 	%r33, 0;
	mov.b64 	%fd39, {%r33, %r32};
$L__BB0_9:
	add.f64 	%fd26, %fd1, 0d3FF8000000000000;
	{
	.reg .b32 %temp; 
	mov.b64 	{%temp, %r34}, %fd26;
	}
	and.b32  	%r35, %r34, 2146435072;
	setp.ne.s32 	%p14, %r35, 2146435072;
	@%p14 bra 	$L__BB0_14;
	setp.nan.f32 	%p15, %f6, %f6;
	@%p15 bra 	$L__BB0_13;
	setp.neu.f32 	%p16, %f6, 0f7F800000;
	@%p16 bra 	$L__BB0_14;
	setp.lt.s32 	%p17, %r11, 0;
	or.b32  	%r36, %r5, -2147483648;
	selp.b32 	%r37, %r36, %r5, %p1;
	selp.b32 	%r38, %r37, %r5, %p17;
	mov.b32 	%r39, 0;
	mov.b64 	%fd39, {%r39, %r38};
	bra.uni 	$L__BB0_14;
$L__BB0_13:
	mov.f64 	%fd27, 0d3FF8000000000000;
	add.rn.f64 	%fd39, %fd1, %fd27;
$L__BB0_14:
	setp.eq.f32 	%p18, %f6, 0f3F800000;
	cvt.rn.f32.f64 	%f49, %fd39;
	selp.f32 	%f50, 0f3F800000, %f49, %p18;
	div.rn.f32 	%f51, %f4, %f50;
	add.f32 	%f98, %f98, %f51;
	div.rn.f32 	%f52, %f5, %f50;
	add.f32 	%f99, %f99, %f52;
$L__BB0_15:
	add.s32 	%r40, %r64, 1;
	setp.eq.s32 	%p19, %r62, %r40;
	@%p19 bra 	$L__BB0_25;
	ld.global.f32 	%f53, [%rd19];
	ld.global.f32 	%f54, [%rd3];
	sub.f32 	%f55, %f53, %f54;
	ld.global.f32 	%f56, [%rd19+4];
	ld.global.f32 	%f57, [%rd3+4];
	sub.f32 	%f11, %f56, %f57;
	ld.global.f32 	%f58, [%rd19+8];
	ld.global.f32 	%f59, [%rd3+8];
	sub.f32 	%f12, %f58, %f59;
	mul.f32 	%f60, %f11, %f11;
	fma.rn.f32 	%f61, %f55, %f55, %f60;
	fma.rn.f32 	%f62, %f12, %f12, %f61;
	add.f32 	%f13, %f62, 0f1E3CE508;
	cvt.f64.f32 	%fd8, %f13;
	{
	.reg .b32 %temp; 
	mov.b64 	{%temp, %r12}, %fd8;
	}
	setp.eq.f32 	%p20, %f13, 0f00000000;
	@%p20 bra 	$L__BB0_18;
	abs.f64 	%fd28, %fd8;
	{ // callseq 1, 0
	.param .b64 param0;
	st.param.f64 	[param0], %fd28;
	.param .b64 retval0;
	call.uni (retval0), 
	__internal_accurate_pow, 
	(
	param0
	);
	ld.param.f64 	%fd29, [retval0];
	} // callseq 1
	setp.lt.s32 	%p21, %r12, 0;
	selp.f64 	%fd41, 0dFFF8000000000000, %fd29, %p21;
	bra.uni 	$L__BB0_19;
$L__BB0_18:
	setp.lt.s32 	%p22, %r3, 0;
	setp.eq.s32 	%p23, %r4, 1073741824;
	selp.b32 	%r41, %r12, 0, %p23;
	or.b32  	%r42, %r41, 2146435072;
	selp.b32 	%r43, %r42, %r41, %p22;
	mov.b32 	%r44, 0;
	mov.b64 	%fd41, {%r44, %r43};
$L__BB0_19:
	add.f64 	%fd31, %fd8, 0d3FF8000000000000;
	{
	.reg .b32 %temp; 
	mov.b64 	{%temp, %r45}, %fd31;
	}
	and.b32  	%r46, %r45, 2146435072;
	setp.ne.s32 	%p24, %r46, 2146435072;
	@%p24 bra 	$L__BB0_24;
	setp.nan.f32 	%p25, %f13, %f13;
	@%p25 bra 	$L__BB0_23;
	setp.neu.f32 	%p26, %f13, 0f7F800000;
	@%p26 bra 	$L__BB0_24;
	setp.lt.s32 	%p27, %r12, 0;
	or.b32  	%r47, %r5, -2147483648;
	selp.b32 	%r48, %r47, %r5, %p1;
	selp.b32 	%r49, %r48, %r5, %p27;
	mov.b32 	%r50, 0;
	mov.b64 	%fd41, {%r50, %r49};
	bra.uni 	$L__BB0_24;
$L__BB0_23:
	mov.f64 	%fd32, 0d3FF8000000000000;
	add.rn.f64 	%fd41, %fd8, %fd32;
$L__BB0_24:
	setp.eq.f32 	%p28, %f13, 0f3F800000;
	cvt.rn.f32.f64 	%f63, %fd41;
	selp.f32 	%f64, 0f3F800000, %f63, %p28;
	div.rn.f32 	%f65, %f11, %f64;
	add.f32 	%f98, %f98, %f65;
	div.rn.f32 	%f66, %f12, %f64;
	add.f32 	%f99, %f99, %f66;
$L__BB0_25:
	add.s32 	%r64, %r64, 2;
	add.s64 	%rd19, %rd19, 24;
	add.s32 	%r63, %r63, 2;
	and.b32  	%r65, %r23, 2147483646;
	setp.ne.s32 	%p29, %r64, %r65;
	@%p29 bra 	$L__BB0_5;
$L__BB0_26:
	and.b32  	%r51, %r23, 1;
	setp.eq.b32 	%p30, %r51, 1;
	not.pred 	%p31, %p30;
	@%p31 bra 	$L__BB0_37;
	setp.eq.s32 	%p32, %r62, %r65;
	@%p32 bra 	$L__BB0_37;
	mul.wide.u32 	%rd12, %r65, 12;
	add.s64 	%rd13, %rd1, %rd12;
	ld.global.f32 	%f67, [%rd13];
	ld.global.f32 	%f68, [%rd3];
	sub.f32 	%f69, %f67, %f68;
	ld.global.f32 	%f70, [%rd13+4];
	ld.global.f32 	%f71, [%rd3+4];
	sub.f32 	%f22, %f70, %f71;
	ld.global.f32 	%f72, [%rd13+8];
	ld.global.f32 	%f73, [%rd3+8];
	sub.f32 	%f23, %f72, %f73;
	mul.f32 	%f74, %f22, %f22;
	fma.rn.f32 	%f75, %f69, %f69, %f74;
	fma.rn.f32 	%f76, %f23, %f23, %f75;
	add.f32 	%f24, %f76, 0f1E3CE508;
	cvt.f64.f32 	%fd15, %f24;
	{
	.reg .b32 %temp; 
	mov.b64 	{%temp, %r17}, %fd15;
	}
	setp.eq.f32 	%p33, %f24, 0f00000000;
	@%p33 bra 	$L__BB0_30;
	abs.f64 	%fd33, %fd15;
	{ // callseq 2, 0
	.param .b64 param0;
	st.param.f64 	[param0], %fd33;
	.param .b64 retval0;
	call.uni (retval0), 
	__internal_accurate_pow, 
	(
	param0
	);
	ld.param.f64 	%fd34, [retval0];
	} // callseq 2
	setp.lt.s32 	%p34, %r17, 0;
	selp.f64 	%fd43, 0dFFF8000000000000, %fd34, %p34;
	bra.uni 	$L__BB0_31;
$L__BB0_30:
	setp.lt.s32 	%p35, %r3, 0;
	setp.eq.s32 	%p36, %r4, 1073741824;
	selp.b32 	%r52, %r17, 0, %p36;
	or.b32  	%r53, %r52, 2146435072;
	selp.b32 	%r54, %r53, %r52, %p35;
	mov.b32 	%r55, 0;
	mov.b64 	%fd43, {%r55, %r54};
$L__BB0_31:
	add.f64 	%fd36, %fd15, 0d3FF8000000000000;
	{
	.reg .b32 %temp; 
	mov.b64 	{%temp, %r56}, %fd36;
	}
	and.b32  	%r57, %r56, 2146435072;
	setp.ne.s32 	%p37, %r57, 2146435072;
	@%p37 bra 	$L__BB0_36;
	setp.nan.f32 	%p38, %f24, %f24;
	@%p38 bra 	$L__BB0_35;
	setp.neu.f32 	%p39, %f24, 0f7F800000;
	@%p39 bra 	$L__BB0_36;
	setp.lt.s32 	%p40, %r17, 0;
	or.b32  	%r58, %r5, -2147483648;
	selp.b32 	%r59, %r58, %r5, %p1;
	selp.b32 	%r60, %r59, %r5, %p40;
	mov.b32 	%r61, 0;
	mov.b64 	%fd43, {%r61, %r60};
	bra.uni 	$L__BB0_36;
$L__BB0_35:
	mov.f64 	%fd37, 0d3FF8000000000000;
	add.rn.f64 	%fd43, %fd15, %fd37;
$L__BB0_36:
	setp.eq.f32 	%p41, %f24, 0f3F800000;
	cvt.rn.f32.f64 	%f77, %fd43;
	selp.f32 	%f78, 0f3F800000, %f77, %p41;
	div.rn.f32 	%f79, %f22, %f78;
	add.f32 	%f98, %f98, %f79;
	div.rn.f32 	%f80, %f23, %f78;
	add.f32 	%f99, %f99, %f80;
$L__BB0_37:
	mul.wide.s32 	%rd14, %r62, 12;
	add.s64 	%rd15, %rd2, %rd14;
	ld.global.f32 	%f81, [%rd15];
	add.f32 	%f82, %f1, %f81;
	st.global.f32 	[%rd15], %f82;
	ld.global.f32 	%f83, [%rd15+4];
	fma.rn.f32 	%f84, %f29, %f98, %f83;
	st.global.f32 	[%rd15+4], %f84;
	ld.global.f32 	%f85, [%rd15+8];
	fma.rn.f32 	%f86, %f29, %f99, %f85;
	st.global.f32 	[%rd15+8], %f86;
	add.s32 	%r62, %r62, %r6;
	setp.lt.s32 	%p42, %r62, %r23;
	@%p42 bra 	$L__BB0_3;
	bra.uni 	$L__BB0_39;
$L__BB0_38:
	mul.wide.s32 	%rd9, %r66, 12;
	add.s64 	%rd10, %rd2, %rd9;
	ld.global.f32 	%f30, [%rd10];
	add.f32 	%f31, %f1, %f30;
	st.global.f32 	[%rd10], %f31;
	ld.global.f32 	%f32, [%rd10+4];
	add.f32 	%f33, %f1, %f32;
	st.global.f32 	[%rd10+4], %f33;
	ld.global.f32 	%f34, [%rd10+8];
	add.f32 	%f35, %f1, %f34;
	st.global.f32 	[%rd10+8], %f35;
	add.s32 	%r66, %r66, %r6;
	setp.lt.s32 	%p7, %r66, %r23;
	@%p7 bra 	$L__BB0_38;
$L__BB0_39:
	mul.wide.s32 	%rd16, %r67, 12;
	add.s64 	%rd17, %rd2, %rd16;
	ld.global.f32 	%f87, [%rd17];
	add.s64 	%rd18, %rd1, %rd16;
	ld.global.f32 	%f88, [%rd18];
	fma.rn.f32 	%f89, %f29, %f87, %f88;
	st.global.f32 	[%rd18], %f89;
	ld.global.f32 	%f90, [%rd17+4];
	ld.global.f32 	%f91, [%rd18+4];
	fma.rn.f32 	%f92, %f29, %f90, %f91;
	st.global.f32 	[%rd18+4], %f92;
	ld.global.f32 	%f93, [%rd17+8];
	ld.global.f32 	%f94, [%rd18+8];
	fma.rn.f32 	%f95, %f29, %f93, %f94;
	st.global.f32 	[%rd18+8], %f95;
	add.s32 	%r67, %r67, %r6;
	setp.lt.s32 	%p43, %r67, %r23;
	@%p43 bra 	$L__BB0_39;
$L__BB0_40:
	ret;

}
.func  (.param .b64 func_retval0) __internal_accurate_pow(
	.param .b64 __internal_accurate_pow_param_0
)
{
	.reg .pred 	%p<8>;
	.reg .b32 	%r<49>;
	.reg .b32 	%f<3>;
	.reg .b64 	%fd<109>;

	ld.param.f64 	%fd10, [__internal_accurate_pow_param_0];
	{
	.reg .b32 %temp; 
	mov.b64 	{%temp, %r46}, %fd10;
	}
	{
	.reg .b32 %temp; 
	mov.b64 	{%r45, %temp}, %fd10;
	}
	shr.u32 	%r47, %r46, 20;
	setp.gt.u32 	%p1, %r46, 1048575;
	@%p1 bra 	$L__BB1_2;
	mul.f64 	%fd11, %fd10, 0d4350000000000000;
	{
	.reg .b32 %temp; 
	mov.b64 	{%temp, %r46}, %fd11;
	}
	{
	.reg .b32 %temp; 
	mov.b64 	{%r45, %temp}, %fd11;
	}
	shr.u32 	%r16, %r46, 20;
	add.s32 	%r47, %r16, -54;
$L__BB1_2:
	add.s32 	%r48, %r47, -1023;
	and.b32  	%r17, %r46, -2146435073;
	or.b32  	%r18, %r17, 1072693248;
	mov.b64 	%fd107, {%r45, %r18};
	setp.lt.u32 	%p2, %r18, 1073127583;
	@%p2 bra 	$L__BB1_4;
	{
	.reg .b32 %temp; 
	mov.b64 	{%r19, %temp}, %fd107;
	}
	{
	.reg .b32 %temp; 
	mov.b64 	{%temp, %r20}, %fd107;
	}
	add.s32 	%r21, %r20, -1048576;
	mov.b64 	%fd107, {%r19, %r21};
	add.s32 	%r48, %r47, -1022;
$L__BB1_4:
	add.f64 	%fd12, %fd107, 0dBFF0000000000000;
	add.f64 	%fd13, %fd107, 0d3FF0000000000000;
	rcp.approx.ftz.f64 	%fd14, %fd13;
	neg.f64 	%fd15, %fd13;
	fma.rn.f64 	%fd16, %fd15, %fd14, 0d3FF0000000000000;
	fma.rn.f64 	%fd17, %fd16, %fd16, %fd16;
	fma.rn.f64 	%fd18, %fd17, %fd14, %fd14;
	mul.f64 	%fd19, %fd12, %fd18;
	fma.rn.f64 	%fd20, %fd12, %fd18, %fd19;
	mul.f64 	%fd21, %fd20, %fd20;
	fma.rn.f64 	%fd22, %fd21, 0d3EB0F5FF7D2CAFE2, 0d3ED0F5D241AD3B5A;
	fma.rn.f64 	%fd23, %fd22, %fd21, 0d3EF3B20A75488A3F;
	fma.rn.f64 	%fd24, %fd23, %fd21, 0d3F1745CDE4FAECD5;
	fma.rn.f64 	%fd25, %fd24, %fd21, 0d3F3C71C7258A578B;
	fma.rn.f64 	%fd26, %fd25, %fd21, 0d3F6249249242B910;
	fma.rn.f64 	%fd27, %fd26, %fd21, 0d3F89999999999DFB;
	sub.f64 	%fd28, %fd12, %fd20;
	add.f64 	%fd29, %fd28, %fd28;
	neg.f64 	%fd30, %fd20;
	fma.rn.f64 	%fd31, %fd30, %fd12, %fd29;
	mul.f64 	%fd32, %fd18, %fd31;
	fma.rn.f64 	%fd33, %fd21, %fd27, 0d3FB5555555555555;
	mov.f64 	%fd34, 0d3FB5555555555555;
	sub.f64 	%fd35, %fd34, %fd33;
	fma.rn.f64 	%fd36, %fd21, %fd27, %fd35;
	add.f64 	%fd37, %fd36, 0dBC46A4CB00B9E7B0;
	add.f64 	%fd38, %fd33, %fd37;
	sub.f64 	%fd39, %fd33, %fd38;
	add.f64 	%fd40, %fd37, %fd39;
	mul.rn.f64 	%fd41, %fd20, %fd20;
	neg.f64 	%fd42, %fd41;
	fma.rn.f64 	%fd43, %fd20, %fd20, %fd42;
	{
	.reg .b32 %temp; 
	mov.b64 	{%r22, %temp}, %fd32;
	}
	{
	.reg .b32 %temp; 
	mov.b64 	{%temp, %r23}, %fd32;
	}
	add.s32 	%r24, %r23, 1048576;
	mov.b64 	%fd44, {%r22, %r24};
	fma.rn.f64 	%fd45, %fd20, %fd44, %fd43;
	mul.rn.f64 	%fd46, %fd41, %fd20;
	neg.f64 	%fd47, %fd46;
	fma.rn.f64 	%fd48, %fd41, %fd20, %fd47;
	fma.rn.f64 	%fd49, %fd41, %fd32, %fd48;
	fma.rn.f64 	%fd50, %fd45, %fd20, %fd49;
	mul.rn.f64 	%fd51, %fd38, %fd46;
	neg.f64 	%fd52, %fd51;
	fma.rn.f64 	%fd53, %fd38, %fd46, %fd52;
	fma.rn.f64 	%fd54, %fd38, %fd50, %fd53;
	fma.rn.f64 	%fd55, %fd40, %fd46, %fd54;
	add.f64 	%fd56, %fd51, %fd55;
	sub.f64 	%fd57, %fd51, %fd56;
	add.f64 	%fd58, %fd55, %fd57;
	add.f64 	%fd59, %fd20, %fd56;
	sub.f64 	%fd60, %fd20, %fd59;
	add.f64 	%fd61, %fd56, %fd60;
	add.f64 	%fd62, %fd58, %fd61;
	add.f64 	%fd63, %fd32, %fd62;
	add.f64 	%fd64, %fd59, %fd63;
	sub.f64 	%fd65, %fd59, %fd64;
	add.f64 	%fd66, %fd63, %fd65;
	xor.b32  	%r25, %r48, -2147483648;
	mov.b32 	%r26, 1127219200;
	mov.b64 	%fd67, {%r25, %r26};
	mov.b32 	%r27, -2147483648;
	mov.b64 	%fd68, {%r27, %r26};
	sub.f64 	%fd69, %fd67, %fd68;
	fma.rn.f64 	%fd70, %fd69, 0d3FE62E42FEFA39EF, %fd64;
	fma.rn.f64 	%fd71, %fd69, 0dBFE62E42FEFA39EF, %fd70;
	sub.f64 	%fd72, %fd71, %fd64;
	sub.f64 	%fd73, %fd66, %fd72;
	fma.rn.f64 	%fd74, %fd69, 0d3C7ABC9E3B39803F, %fd73;
	add.f64 	%fd75, %fd70, %fd74;
	sub.f64 	%fd76, %fd70, %fd75;
	add.f64 	%fd77, %fd74, %fd76;
	mov.f64 	%fd78, 0d3FF8000000000000;
	{
	.reg .b32 %temp; 
	mov.b64 	{%temp, %r28}, %fd78;
	}
	{
	.reg .b32 %temp; 
	mov.b64 	{%r29, %temp}, %fd78;
	}
	shl.b32 	%r30, %r28, 1;
	setp.gt.u32 	%p3, %r30, -33554433;
	and.b32  	%r31, %r28, -15728641;
	selp.b32 	%r32, %r31, %r28, %p3;
	mov.b64 	%fd79, {%r29, %r32};
	mul.rn.f64 	%fd80, %fd75, %fd79;
	neg.f64 	%fd81, %fd80;
	fma.rn.f64 	%fd82, %fd75, %fd79, %fd81;
	fma.rn.f64 	%fd83, %fd77, %fd79, %fd82;
	add.f64 	%fd4, %fd80, %fd83;
	sub.f64 	%fd84, %fd80, %fd4;
	add.f64 	%fd5, %fd83, %fd84;
	fma.rn.f64 	%fd85, %fd4, 0d3FF71547652B82FE, 0d4338000000000000;
	{
	.reg .b32 %temp; 
	mov.b64 	{%r13, %temp}, %fd85;
	}
	mov.f64 	%fd86, 0dC338000000000000;
	add.rn.f64 	%fd87, %fd85, %fd86;
	fma.rn.f64 	%fd88, %fd87, 0dBFE62E42FEFA39EF, %fd4;
	fma.rn.f64 	%fd89, %fd87, 0dBC7ABC9E3B39803F, %fd88;
	fma.rn.f64 	%fd90, %fd89, 0d3E5ADE1569CE2BDF, 0d3E928AF3FCA213EA;
	fma.rn.f64 	%fd91, %fd90, %fd89, 0d3EC71DEE62401315;
	fma.rn.f64 	%fd92, %fd91, %fd89, 0d3EFA01997C89EB71;
	fma.rn.f64 	%fd93, %fd92, %fd89, 0d3F2A01A014761F65;
	fma.rn.f64 	%fd94, %fd93, %fd89, 0d3F56C16C1852B7AF;
	fma.rn.f64 	%fd95, %fd94, %fd89, 0d3F81111111122322;
	fma.rn.f64 	%fd96, %fd95, %fd89, 0d3FA55555555502A1;
	fma.rn.f64 	%fd97, %fd96, %fd89, 0d3FC5555555555511;
	fma.rn.f64 	%fd98, %fd97, %fd89, 0d3FE000000000000B;
	fma.rn.f64 	%fd99, %fd98, %fd89, 0d3FF0000000000000;
	fma.rn.f64 	%fd100, %fd99, %fd89, 0d3FF0000000000000;
	{
	.reg .b32 %temp; 
	mov.b64 	{%r14, %temp}, %fd100;
	}
	{
	.reg .b32 %temp; 
	mov.b64 	{%temp, %r15}, %fd100;
	}
	shl.b32 	%r33, %r13, 20;
	add.s32 	%r34, %r33, %r15;
	mov.b64 	%fd108, {%r14, %r34};
	{
	.reg .b32 %temp; 
	mov.b64 	{%temp, %r35}, %fd4;
	}
	mov.b32 	%f2, %r35;
	abs.f32 	%f1, %f2;
	setp.lt.f32 	%p4, %f1, 0f4086232B;
	@%p4 bra 	$L__BB1_7;
	setp.lt.f64 	%p5, %fd4, 0d0000000000000000;
	add.f64 	%fd101, %fd4, 0d7FF0000000000000;
	selp.f64 	%fd108, 0d0000000000000000, %fd101, %p5;
	setp.geu.f32 	%p6, %f1, 0f40874800;
	@%p6 bra 	$L__BB1_7;
	shr.u32 	%r36, %r13, 31;
	add.s32 	%r37, %r13, %r36;
	shr.s32 	%r38, %r37, 1;
	shl.b32 	%r39, %r38, 20;
	add.s32 	%r40, %r15, %r39;
	mov.b64 	%fd102, {%r14, %r40};
	sub.s32 	%r41, %r13, %r38;
	shl.b32 	%r42, %r41, 20;
	add.s32 	%r43, %r42, 1072693248;
	mov.b32 	%r44, 0;
	mov.b64 	%fd103, {%r44, %r43};
	mul.f64 	%fd108, %fd103, %fd102;
$L__BB1_7:
	abs.f64 	%fd104, %fd108;
	setp.eq.f64 	%p7, %fd104, 0d7FF0000000000000;
	fma.rn.f64 	%fd105, %fd108, %fd5, %fd108;
	selp.f64 	%fd106, %fd108, %fd105, %p7;
	st.param.f64 	[func_retval0], %fd106;
	ret;

}


// ===== COMPILED SASS (sm_100) =====

	.target	sm_100

	.elftype	@"ET_EXEC"


//--------------------- .note.nv.tkinfo           --------------------------
	.section	.note.nv.tkinfo,"",@"SHT_NOTE"
	.sectionflags	@"SHF_NOTE_NV_TKINFO"
	.tkinfo
        /*0018*/ 	.word	0x00000002
        /*0030*/ 	.string	""
        /*0030*/ 	.string	"ptxas"
        /*0030*/ 	.string	"Cuda compilation tools, release 13.0, V13.0.88"
        /*0030*/ 	.string	"Build cuda_13.0.r13.0/compiler.36424714_0"
        /*0030*/ 	.string	"-arch sm_100 -m 64 "



//--------------------- .note.nv.cuinfo           --------------------------
	.section	.note.nv.cuinfo,"",@"SHT_NOTE"
	.sectionflags	@"SHF_NOTE_NV_CUINFO"
        /*0018*/ 	.short	0x0002
        /*001a*/ 	.short	0x0064
        /*001c*/ 	.short	0x0082
	.zero		2


//--------------------- .nv.info                  --------------------------
	.section	.nv.info,"",@"SHT_CUDA_INFO"
	.align	4


	//----- nvinfo : EIATTR_REGCOUNT
	.align		4
        /*0000*/ 	.byte	0x04, 0x2f
        /*0002*/ 	.short	(.L_1 - .L_0)
	.align		4
.L_0:
        /*0004*/ 	.word	index@(_Z13MoveParticlesiP17PointParticleTypeS0_f)
        /*0008*/ 	.word	0x00000026


	//----- nvinfo : EIATTR_FRAME_SIZE
	.align		4
.L_1:
        /*000c*/ 	.byte	0x04, 0x11
        /*000e*/ 	.short	(.L_3 - .L_2)
	.align		4
.L_2:
        /*0010*/ 	.word	index@($_Z13MoveParticlesiP17PointParticleTypeS0_f$__internal_accurate_pow)
        /*0014*/ 	.word	0x00000000


	//----- nvinfo : EIATTR_FRAME_SIZE
	.align		4
.L_3:
        /*0018*/ 	.byte	0x04, 0x11
        /*001a*/ 	.short	(.L_5 - .L_4)
	.align		4
.L_4:
        /*001c*/ 	.word	index@($__internal_0_$__cuda_sm3x_div_rn_noftz_f32_slowpath)
        /*0020*/ 	.word	0x00000000


	//----- nvinfo : EIATTR_FRAME_SIZE
	.align		4
.L_5:
        /*0024*/ 	.byte	0x04, 0x11
        /*0026*/ 	.short	(.L_7 - .L_6)
	.align		4
.L_6:
        /*0028*/ 	.word	index@(_Z13MoveParticlesiP17PointParticleTypeS0_f)
        /*002c*/ 	.word	0x00000000


	//----- nvinfo : EIATTR_MIN_STACK_SIZE
	.align		4
.L_7:
        /*0030*/ 	.byte	0x04, 0x12
        /*0032*/ 	.short	(.L_9 - .L_8)
	.align		4
.L_8:
        /*0034*/ 	.word	index@(_Z13MoveParticlesiP17PointParticleTypeS0_f)
        /*0038*/ 	.word	0x00000000
.L_9:


//--------------------- .nv.compat                --------------------------
	.section	.nv.compat,"",@"SHT_CUDA_COMPAT_INFO"
	.align	4
        /*0000*/ 	.byte	0x02, 0x09, 0x00, 0x00, 0x02, 0x02, 0x01, 0x00, 0x02, 0x05, 0x05, 0x00, 0x03, 0x07, 0x01, 0x01
        /*0010*/ 	.byte	0x02, 0x03, 0x00, 0x00, 0x02, 0x06, 0x01, 0x00, 0x04, 0x0b, 0x08, 0x00, 0x01, 0x00, 0x00, 0x00
        /*0020*/ 	.byte	0x00, 0x00, 0x00, 0x00


//--------------------- .nv.info._Z13MoveParticlesiP17PointParticleTypeS0_f --------------------------
	.section	.nv.info._Z13MoveParticlesiP17PointParticleTypeS0_f,"",@"SHT_CUDA_INFO"
	.sectionflags	@""
	.align	4


	//----- nvinfo : EIATTR_CUDA_API_VERSION
	.align		4
        /*0000*/ 	.byte	0x04, 0x37
        /*0002*/ 	.short	(.L_11 - .L_10)
.L_10:
        /*0004*/ 	.word	0x00000082


	//----- nvinfo : EIATTR_KPARAM_INFO
	.align		4
.L_11:
        /*0008*/ 	.byte	0x04, 0x17
        /*000a*/ 	.short	(.L_13 - .L_12)
.L_12:
        /*000c*/ 	.word	0x00000000
        /*0010*/ 	.short	0x0003
        /*0012*/ 	.short	0x0018
        /*0014*/ 	.byte	0x00, 0xf0, 0x11, 0x00


	//----- nvinfo : EIATTR_KPARAM_INFO
	.align		4
.L_13:
        /*0018*/ 	.byte	0x04, 0x17
        /*001a*/ 	.short	(.L_15 - .L_14)
.L_14:
        /*001c*/ 	.word	0x00000000
        /*0020*/ 	.short	0x0002
        /*0022*/ 	.short	0x0010
        /*0024*/ 	.byte	0x00, 0xf5, 0x21, 0x00


	//----- nvinfo : EIATTR_KPARAM_INFO
	.align		4
.L_15:
        /*0028*/ 	.byte	0x04, 0x17
        /*002a*/ 	.short	(.L_17 - .L_16)
.L_16:
        /*002c*/ 	.word	0x00000000
        /*0030*/ 	.short	0x0001
        /*0032*/ 	.short	0x0008
        /*0034*/ 	.byte	0x00, 0xf5, 0x21, 0x00


	//----- nvinfo : EIATTR_KPARAM_INFO
	.align		4
.L_17:
        /*0038*/ 	.byte	0x04, 0x17
        /*003a*/ 	.short	(.L_19 - .L_18)
.L_18:
        /*003c*/ 	.word	0x00000000
        /*0040*/ 	.short	0x0000
        /*0042*/ 	.short	0x0000
        /*0044*/ 	.byte	0x00, 0xf0, 0x11, 0x00


	//----- nvinfo : EIATTR_SPARSE_MMA_MASK
	.align		4
.L_19:
        /*0048*/ 	.byte	0x03, 0x50
        /*004a*/ 	.short	0x0000


	//----- nvinfo : EIATTR_MAXREG_COUNT
	.align		4
        /*004c*/ 	.byte	0x03, 0x1b
        /*004e*/ 	.short	0x00ff


	//----- nvinfo : EIATTR_MERCURY_ISA_VERSION
	.align		4
        /*0050*/ 	.byte	0x03, 0x5f
        /*0052*/ 	.short	0x0101


	//----- nvinfo : EIATTR_VRC_CTA_INIT_COUNT
	.align		4
        /*0054*/ 	.byte	0x02, 0x4a
	.zero		1
	.zero		1


	//----- nvinfo : EIATTR_EXIT_INSTR_OFFSETS
	.align		4
        /*0058*/ 	.byte	0x04, 0x1c
        /*005a*/ 	.short	(.L_21 - .L_20)


	//   ....[0]....
.L_20:
        /*005c*/ 	.word	0x00000080


	//   ....[1]....
        /*0060*/ 	.word	0x00001530


	//----- nvinfo : EIATTR_CRS_STACK_SIZE
	.align		4
.L_21:
        /*0064*/ 	.byte	0x04, 0x1e
        /*0066*/ 	.short	(.L_23 - .L_22)
.L_22:
        /*0068*/ 	.word	0x00000000


	//----- nvinfo : EIATTR_CBANK_PARAM_SIZE
	.align		4
.L_23:
        /*006c*/ 	.byte	0x03, 0x19
        /*006e*/ 	.short	0x001c


	//----- nvinfo : EIATTR_PARAM_CBANK
	.align		4
        /*0070*/ 	.byte	0x04, 0x0a
        /*0072*/ 	.short	(.L_25 - .L_24)
	.align		4
.L_24:
        /*0074*/ 	.word	index@(.nv.constant0._Z13MoveParticlesiP17PointParticleTypeS0_f)
        /*0078*/ 	.short	0x0380
        /*007a*/ 	.short	0x001c


	//----- nvinfo : EIATTR_SW_WAR
	.align		4
.L_25:
        /*007c*/ 	.byte	0x04, 0x36
        /*007e*/ 	.short	(.L_27 - .L_26)
.L_26:
        /*0080*/ 	.word	0x00000008
.L_27:


//--------------------- .nv.callgraph             --------------------------
	.section	.nv.callgraph,"",@"SHT_CUDA_CALLGRAPH"
	.align	4
	.sectionentsize	8
	.align		4
        /*0000*/ 	.word	0x00000000
	.align		4
        /*0004*/ 	.word	0xffffffff
	.align		4
        /*0008*/ 	.word	0x00000000
	.align		4
        /*000c*/ 	.word	0xfffffffe
	.align		4
        /*0010*/ 	.word	0x00000000
	.align		4
        /*0014*/ 	.word	0xfffffffd
	.align		4
        /*0018*/ 	.word	0x00000000
	.align		4
        /*001c*/ 	.word	0xfffffffc


//--------------------- .text._Z13MoveParticlesiP17PointParticleTypeS0_f --------------------------
	.section	.text._Z13MoveParticlesiP17PointParticleTypeS0_f,"ax",@progbits
	.align	128
        .global         _Z13MoveParticlesiP17PointParticleTypeS0_f
        .type           _Z13MoveParticlesiP17PointParticleTypeS0_f,@function
        .size           _Z13MoveParticlesiP17PointParticleTypeS0_f,(.L_x_57 - _Z13MoveParticlesiP17PointParticleTypeS0_f)
        .other          _Z13MoveParticlesiP17PointParticleTypeS0_f,@"STO_CUDA_ENTRY STV_DEFAULT"
_Z13MoveParticlesiP17PointParticleTypeS0_f:
.text._Z13MoveParticlesiP17PointParticleTypeS0_f:
[----:B------:R-:W-:Y:S01]  /*0000*/  LDC R1, c[0x0][0x37c] ;  /* 0x0000df00ff017b82 */ /* 0x000fe20000000800 */
[----:B------:R-:W0:Y:S07]  /*0010*/  S2R R29, SR_TID.X ;  /* 0x00000000001d7919 */ /* 0x000e2e0000002100 */
[----:B------:R-:W0:Y:S01]  /*0020*/  S2UR UR4, SR_CTAID.X ;  /* 0x00000000000479c3 */ /* 0x000e220000002500 */
[----:B------:R-:W1:Y:S07]  /*0030*/  LDCU UR5, c[0x0][0x380] ;  /* 0x00007000ff0577ac */ /* 0x000e6e0008000800 */
[----:B------:R-:W0:Y:S01]  /*0040*/  LDC R28, c[0x0][0x360] ;  /* 0x0000d800ff1c7b82 */ /* 0x000e220000000800 */
[----:B-1----:R-:W-:-:S02]  /*0050*/  IMAD.U32 R12, RZ, RZ, UR5 ;  /* 0x00000005ff0c7e24 */ /* 0x002fc4000f8e00ff */
[----:B0-----:R-:W-:-:S05]  /*0060*/  IMAD R29, R28, UR4, R29 ;  /* 0x000000041c1d7c24 */ /* 0x001fca000f8e021d */
[----:B------:R-:W-:-:S13]  /*0070*/  ISETP.GE.AND P0, PT, R29, R12, PT ;  /* 0x0000000c1d00720c */ /* 0x000fda0003f06270 */
[----:B------:R-:W-:Y:S05]  /*0080*/  @P0 EXIT ;  /* 0x000000000000094d */ /* 0x000fea0003800000 */
[----:B------:R-:W0:Y:S01]  /*0090*/  LDCU UR4, c[0x0][0x370] ;  /* 0x00006e00ff0477ac */ /* 0x000e220008000800 */
[----:B------:R-:W-:Y:S01]  /*00a0*/  ISETP.GT.AND P0, PT, R12, RZ, PT ;  /* 0x000000ff0c00720c */ /* 0x000fe20003f04270 */
[----:B------:R-:W1:Y:S01]  /*00b0*/  LDCU.64 UR6, c[0x0][0x358] ;  /* 0x00006b00ff0677ac */ /* 0x000e620008000a00 */
[----:B0-----:R-:W-:-:S11]  /*00c0*/  IMAD R28, R28, UR4, RZ ;  /* 0x000000041c1c7c24 */ /* 0x001fd6000f8e02ff */
[----:B------:R-:W-:Y:S05]  /*00d0*/  @P0 BRA `(.L_x_0) ;  /* 0x0000000000580947 */ /* 0x000fea0003800000 */
[----:B------:R-:W-:Y:S01]  /*00e0*/  BSSY.RECONVERGENT B0, `(.L_x_1) ;  /* 0x0000014000007945 */ /* 0x000fe20003800200 */
[----:B------:R-:W-:Y:S01]  /*00f0*/  IMAD.MOV.U32 R7, RZ, RZ, R29 ;  /* 0x000000ffff077224 */ /* 0x000fe200078e001d */
[----:B------:R-:W0:Y:S01]  /*0100*/  LDCU.64 UR4, c[0x0][0x390] ;  /* 0x00007200ff0477ac */ /* 0x000e220008000a00 */
[----:B------:R-:W2:Y:S05]  /*0110*/  LDCU UR8, c[0x0][0x398] ;  /* 0x00007300ff0877ac */ /* 0x000eaa0008000800 */
.L_x_2:
[----:B0-----:R-:W-:Y:S01]  /*0120*/  MOV R3, UR5 ;  /* 0x0000000500037c02 */ /* 0x001fe20008000f00 */
[----:B------:R-:W-:-:S04]  /*0130*/  IMAD.U32 R2, RZ, RZ, UR4 ;  /* 0x00000004ff027e24 */ /* 0x000fc8000f8e00ff */
[----:B---3--:R-:W-:-:S05]  /*0140*/  IMAD.WIDE R4, R7, 0xc, R2 ;  /* 0x0000000c07047825 */ /* 0x008fca00078e0202 */
[----:B-1----:R-:W3:Y:S04]  /*0150*/  LDG.E R0, desc[UR6][R4.64] ;  /* 0x0000000604007981 */ /* 0x002ee8000c1e1900 */
[----:B------:R-:W4:Y:S04]  /*0160*/  LDG.E R6, desc[UR6][R4.64+0x4] ;  /* 0x0000040604067981 */ /* 0x000f28000c1e1900 */
[----:B------:R-:W5:Y:S01]  /*0170*/  LDG.E R8, desc[UR6][R4.64+0x8] ;  /* 0x0000080604087981 */ /* 0x000f62000c1e1900 */
[----:B--2---:R-:W-:Y:S02]  /*0180*/  IMAD.U32 R9, RZ, RZ, UR8 ;  /* 0x00000008ff097e24 */ /* 0x004fe4000f8e00ff */
[----:B------:R-:W-:-:S05]  /*0190*/  IMAD.IADD R7, R28, 0x1, R7 ;  /* 0x000000011c077824 */ /* 0x000fca00078e0207 */
[----:B------:R-:W-:Y:S01]  /*01a0*/  ISETP.GE.AND P0, PT, R7, R12, PT ;  /* 0x0000000c0700720c */ /* 0x000fe20003f06270 */
[-C--:B---3--:R-:W-:Y:S01]  /*01b0*/  FFMA R11, RZ, R9.reuse, R0 ;  /* 0x00000009ff0b7223 */ /* 0x088fe20000000000 */
[----:B----4-:R-:W-:-:S04]  /*01c0*/  FFMA R13, RZ, R9, R6 ;  /* 0x00000009ff0d7223 */ /* 0x010fc80000000006 */
[----:B------:R3:W-:Y:S01]  /*01d0*/  STG.E desc[UR6][R4.64], R11 ;  /* 0x0000000b04007986 */ /* 0x0007e2000c101906 */
[----:B-----5:R-:W-:-:S03]  /*01e0*/  FFMA R15, RZ, R9, R8 ;  /* 0x00000009ff0f7223 */ /* 0x020fc60000000008 */
[----:B------:R3:W-:Y:S04]  /*01f0*/  STG.E desc[UR6][R4.64+0x4], R13 ;  /* 0x0000040d04007986 */ /* 0x0007e8000c101906 */
[----:B------:R3:W-:Y:S01]  /*0200*/  STG.E desc[UR6][R4.64+0x8], R15 ;  /* 0x0000080f04007986 */ /* 0x0007e2000c101906 */
[----:B------:R-:W-:Y:S05]  /*0210*/  @!P0 BRA `(.L_x_2) ;  /* 0xfffffffc00c08947 */ /* 0x000fea000383ffff */
[----:B------:R-:W-:Y:S05]  /*0220*/  BSYNC.RECONVERGENT B0 ;  /* 0x0000000000007941 */ /* 0x000fea0003800200 */
.L_x_1:
[----:B------:R-:W-:Y:S05]  /*0230*/  BRA `(.L_x_3) ;  /* 0x0000001000747947 */ /* 0x000fea0003800000 */
.L_x_0:
[----:B------:R-:W0:Y:S01]  /*0240*/  LDCU.64 UR4, c[0x0][0x388] ;  /* 0x00007100ff0477ac */ /* 0x000e220008000a00 */
[----:B------:R-:W-:Y:S01]  /*0250*/  BSSY.RECONVERGENT B0, `(.L_x_3) ;  /* 0x000011b000007945 */ /* 0x000fe20003800200 */
[----:B------:R-:W-:Y:S01]  /*0260*/  MOV R7, R29 ;  /* 0x0000001d00077202 */ /* 0x000fe20000000f00 */
[----:B------:R-:W2:Y:S01]  /*0270*/  LDCU UR12, c[0x0][0x380] ;  /* 0x00007000ff0c77ac */ /* 0x000ea20008000800 */
[----:B0-----:R-:W-:-:S04]  /*0280*/  UIADD3 UR4, UP0, UPT, UR4, 0xc, URZ ;  /* 0x0000000c04047890 */ /* 0x001fc8000ff1e0ff */
[----:B--2---:R-:W-:-:S12]  /*0290*/  UIADD3.X UR5, UPT, UPT, URZ, UR5, URZ, UP0, !UPT ;  /* 0x00000005ff057290 */ /* 0x004fd800087fe4ff */
.L_x_42:
[----:B0-----:R-:W0:Y:S01]  /*02a0*/  LDCU UR8, c[0x0][0x380] ;  /* 0x00007000ff0877ac */ /* 0x001e220008000800 */
[----:B------:R-:W2:Y:S01]  /*02b0*/  LDC.64 R8, c[0x0][0x388] ;  /* 0x0000e200ff087b82 */ /* 0x000ea20000000a00 */
[----:B------:R-:W-:Y:S02]  /*02c0*/  HFMA2 R0, -RZ, RZ, 0, 0 ;  /* 0x00000000ff007431 */ /* 0x000fe400000001ff */
[----:B------:R-:W-:Y:S02]  /*02d0*/  IMAD.MOV.U32 R6, RZ, RZ, RZ ;  /* 0x000000ffff067224 */ /* 0x000fe400078e00ff */
[----:B------:R-:W-:Y:S02]  /*02e0*/  IMAD.MOV.U32 R5, RZ, RZ, RZ ;  /* 0x000000ffff057224 */ /* 0x000fe400078e00ff */
[----:B0-----:R-:W-:-:S05]  /*02f0*/  IMAD.U32 R2, RZ, RZ, UR8 ;  /* 0x00000008ff027e24 */ /* 0x001fca000f8e00ff */
[----:B------:R-:W-:Y:S01]  /*0300*/  ISETP.NE.AND P0, PT, R2, 0x1, PT ;  /* 0x000000010200780c */ /* 0x000fe20003f05270 */
[----:B--2---:R-:W-:-:S12]  /*0310*/  IMAD.WIDE R8, R7, 0xc, R8 ;  /* 0x0000000c07087825 */ /* 0x004fd800078e0208 */
[----:B------:R-:W-:Y:S05]  /*0320*/  @!P0 BRA `(.L_x_4) ;  /* 0x0000000800a08947 */ /* 0x000fea0003800000 */
[----:B------:R-:W-:Y:S01]  /*0330*/  IMAD.MOV R4, RZ, RZ, -R7 ;  /* 0x000000ffff047224 */ /* 0x000fe200078e0a07 */
[----:B------:R-:W-:Y:S01]  /*0340*/  MOV R6, RZ ;  /* 0x000000ff00067202 */ /* 0x000fe20000000f00 */
[----:B------:R-:W-:Y:S01]  /*0350*/  IMAD.MOV.U32 R3, RZ, RZ, RZ ;  /* 0x000000ffff037224 */ /* 0x000fe200078e00ff */
[----:B------:R-:W-:Y:S01]  /*0360*/  MOV R11, UR5 ;  /* 0x00000005000b7c02 */ /* 0x000fe20008000f00 */
[----:B------:R-:W-:-:S07]  /*0370*/  IMAD.U32 R10, RZ, RZ, UR4 ;  /* 0x00000004ff0a7e24 */ /* 0x000fce000f8e00ff */
.L_x_29:
[----:B------:R-:W-:Y:S01]  /*0380*/  ISETP.NE.AND P0, PT, R4, RZ, PT ;  /* 0x000000ff0400720c */ /* 0x000fe20003f05270 */
[----:B------:R-:W-:-:S12]  /*0390*/  BSSY.RECONVERGENT B1, `(.L_x_5) ;  /* 0x000004b000017945 */ /* 0x000fd80003800200 */
[----:B------:R-:W-:Y:S05]  /*03a0*/  @!P0 BRA `(.L_x_6) ;  /* 0x0000000400248947 */ /* 0x000fea0003800000 */
[----:B-1----:R-:W2:Y:S04]  /*03b0*/  LDG.E R0, desc[UR6][R10.64+-0x8] ;  /* 0xfffff8060a007981 */ /* 0x002ea8000c1e1900 */
[----:B------:R-:W2:Y:S04]  /*03c0*/  LDG.E R15, desc[UR6][R8.64+0x4] ;  /* 0x00000406080f7981 */ /* 0x000ea8000c1e1900 */
[----:B------:R-:W3:Y:S04]  /*03d0*/  LDG.E R2, desc[UR6][R10.64+-0xc] ;  /* 0xfffff4060a027981 */ /* 0x000ee8000c1e1900 */
[----:B------:R-:W3:Y:S04]  /*03e0*/  LDG.E R13, desc[UR6][R8.64] ;  /* 0x00000006080d7981 */ /* 0x000ee8000c1e1900 */
[----:B------:R-:W4:Y:S04]  /*03f0*/  LDG.E R12, desc[UR6][R10.64+-0x4] ;  /* 0xfffffc060a0c7981 */ /* 0x000f28000c1e1900 */
[----:B------:R-:W4:Y:S01]  /*0400*/  LDG.E R17, desc[UR6][R8.64+0x8] ;  /* 0x0000080608117981 */ /* 0x000f22000c1e1900 */
[----:B------:R-:W-:Y:S01]  /*0410*/  BSSY.RECONVERGENT B2, `(.L_x_7) ;  /* 0x0000014000027945 */ /* 0x000fe20003800200 */
[----:B--2---:R-:W-:-:S04]  /*0420*/  FADD R0, R0, -R15 ;  /* 0x8000000f00007221 */ /* 0x004fc80000000000 */
[----:B------:R-:W-:Y:S01]  /*0430*/  FMUL R14, R0, R0 ;  /* 0x00000000000e7220 */ /* 0x000fe20000400000 */
[----:B---3--:R-:W-:-:S04]  /*0440*/  FADD R13, R2, -R13 ;  /* 0x8000000d020d7221 */ /* 0x008fc80000000000 */
[----:B------:R-:W-:Y:S01]  /*0450*/  FFMA R13, R13, R13, R14 ;  /* 0x0000000d0d0d7223 */ /* 0x000fe2000000000e */
[----:B----4-:R-:W-:-:S04]  /*0460*/  FADD R2, R12, -R17 ;  /* 0x800000110c027221 */ /* 0x010fc80000000000 */
[----:B------:R-:W-:-:S04]  /*0470*/  FFMA R13, R2, R2, R13 ;  /* 0x00000002020d7223 */ /* 0x000fc8000000000d */
[----:B------:R-:W-:-:S04]  /*0480*/  FADD R32, R13, 9.999999682655225389e-21 ;  /* 0x1e3ce5080d207421 */ /* 0x000fc80000000000 */
[----:B------:R0:W1:Y:S01]  /*0490*/  F2F.F64.F32 R34, R32 ;  /* 0x0000002000227310 */ /* 0x0000620000201800 */
[----:B------:R-:W-:-:S13]  /*04a0*/  FSETP.NEU.AND P0, PT, R32, RZ, PT ;  /* 0x000000ff2000720b */ /* 0x000fda0003f0d000 */
[----:B0-----:R-:W-:Y:S05]  /*04b0*/  @!P0 BRA `(.L_x_8) ;  /* 0x0000000000208947 */ /* 0x001fea0003800000 */
[----:B-1----:R-:W-:Y:S01]  /*04c0*/  DADD R12, -RZ, |R34| ;  /* 0x00000000ff0c7229 */ /* 0x002fe20000000522 */
[----:B------:R-:W-:-:S09]  /*04d0*/  MOV R30, 0x500 ;  /* 0x00000500001e7802 */ /* 0x000fd20000000f00 */
[----:B------:R-:W-:-:S07]  /*04e0*/  IMAD.MOV.U32 R31, RZ, RZ, R13 ;  /* 0x000000ffff1f7224 */ /* 0x000fce00078e000d */
[----:B------:R-:W-:Y:S05]  /*04f0*/  CALL.REL.NOINC `($_Z13MoveParticlesiP17PointParticleTypeS0_f$__internal_accurate_pow) ;  /* 0x0000001400b07944 */ /* 0x000fea0003c00000 */
[----:B------:R-:W-:-:S04]  /*0500*/  ISETP.GE.AND P0, PT, R35, RZ, PT ;  /* 0x000000ff2300720c */ /* 0x000fc80003f06270 */
[----:B------:R-:W-:Y:S02]  /*0510*/  FSEL R14, R14, RZ, P0 ;  /* 0x000000ff0e0e7208 */ /* 0x000fe40000000000 */
[----:B------:R-:W-:Y:S01]  /*0520*/  FSEL R15, R16, -QNAN , P0 ;  /* 0xfff80000100f7808 */ /* 0x000fe20000000000 */
[----:B------:R-:W-:Y:S06]  /*0530*/  BRA `(.L_x_9) ;  /* 0x0000000000047947 */ /* 0x000fec0003800000 */
.L_x_8:
[----:B------:R-:W-:-:S07]  /*0540*/  CS2R R14, SRZ ;  /* 0x00000000000e7805 */ /* 0x000fce000001ff00 */
.L_x_9:
[----:B------:R-:W-:Y:S05]  /*0550*/  BSYNC.RECONVERGENT B2 ;  /* 0x0000000000027941 */ /* 0x000fea0003800200 */
.L_x_7:
[----:B-1----:R-:W-:Y:S01]  /*0560*/  DADD R12, R34, 1.5 ;  /* 0x3ff80000220c7429 */ /* 0x002fe20000000000 */
[----:B------:R-:W-:Y:S09]  /*0570*/  BSSY.RECONVERGENT B2, `(.L_x_10) ;  /* 0x000000c000027945 */ /* 0x000ff20003800200 */
[----:B------:R-:W-:-:S04]  /*0580*/  LOP3.LUT R12, R13, 0x7ff00000, RZ, 0xc0, !PT ;  /* 0x7ff000000d0c7812 */ /* 0x000fc800078ec0ff */
[----:B------:R-:W-:-:S13]  /*0590*/  ISETP.NE.AND P0, PT, R12, 0x7ff00000, PT ;  /* 0x7ff000000c00780c */ /* 0x000fda0003f05270 */
[----:B------:R-:W-:Y:S05]  /*05a0*/  @P0 BRA `(.L_x_11) ;  /* 0x0000000000200947 */ /* 0x000fea0003800000 */
[----:B------:R-:W-:-:S13]  /*05b0*/  FSETP.NAN.AND P0, PT, R32, R32, PT ;  /* 0x000000202000720b */ /* 0x000fda0003f08000 */
[----:B------:R-:W-:Y:S05]  /*05c0*/  @P0 BRA `(.L_x_12) ;  /* 0x0000000000140947 */ /* 0x000fea0003800000 */
[----:B------:R-:W-:-:S13]  /*05d0*/  FSETP.NEU.AND P0, PT, R32, +INF , PT ;  /* 0x7f8000002000780b */ /* 0x000fda0003f0d000 */
[----:B------:R-:W-:Y:S05]  /*05e0*/  @P0 BRA `(.L_x_11) ;  /* 0x0000000000100947 */ /* 0x000fea0003800000 */
[----:B------:R-:W-:Y:S01]  /*05f0*/  IMAD.MOV.U32 R14, RZ, RZ, 0x0 ;  /* 0x00000000ff0e7424 */ /* 0x000fe200078e00ff */
[----:B------:R-:W-:Y:S01]  /*0600*/  MOV R15, 0x7ff00000 ;  /* 0x7ff00000000f7802 */ /* 0x000fe20000000f00 */
[----:B------:R-:W-:Y:S06]  /*0610*/  BRA `(.L_x_11) ;  /* 0x0000000000047947 */ /* 0x000fec0003800000 */
.L_x_12:
[----:B------:R-:W-:-:S11]  /*0620*/  DADD R14, R34, 1.5 ;  /* 0x3ff80000220e7429 */ /* 0x000fd60000000000 */
.L_x_11:
[----:B------:R-:W-:Y:S05]  /*0630*/  BSYNC.RECONVERGENT B2 ;  /* 0x0000000000027941 */ /* 0x000fea0003800200 */
.L_x_10:
[----:B------:R-:W0:Y:S01]  /*0640*/  F2F.F32.F64 R13, R14 ;  /* 0x0000000e000d7310 */ /* 0x000e220000301000 */
[----:B------:R-:W-:Y:S01]  /*0650*/  FSETP.NEU.AND P0, PT, R32, 1, PT ;  /* 0x3f8000002000780b */ /* 0x000fe20003f0d000 */
[----:B------:R-:W-:Y:S03]  /*0660*/  BSSY.RECONVERGENT B2, `(.L_x_13) ;  /* 0x000000d000027945 */ /* 0x000fe60003800200 */
[----:B0-----:R-:W-:-:S04]  /*0670*/  FSEL R13, R13, 1, P0 ;  /* 0x3f8000000d0d7808 */ /* 0x001fc80000000000 */
[----:B------:R-:W0:Y:S08]  /*0680*/  MUFU.RCP R12, R13 ;  /* 0x0000000d000c7308 */ /* 0x000e300000001000 */
[----:B------:R-:W1:Y:S01]  /*0690*/  FCHK P0, R0, R13 ;  /* 0x0000000d00007302 */ /* 0x000e620000000000 */
[----:B0-----:R-:W-:-:S04]  /*06a0*/  FFMA R17, -R13, R12, 1 ;  /* 0x3f8000000d117423 */ /* 0x001fc8000000010c */
[----:B------:R-:W-:-:S04]  /*06b0*/  FFMA R17, R12, R17, R12 ;  /* 0x000000110c117223 */ /* 0x000fc8000000000c */
[----:B------:R-:W-:-:S04]  /*06c0*/  FFMA R12, R0, R17, RZ ;  /* 0x00000011000c7223 */ /* 0x000fc800000000ff */
[----:B------:R-:W-:-:S04]  /*06d0*/  FFMA R16, -R13, R12, R0 ;  /* 0x0000000c0d107223 */ /* 0x000fc80000000100 */
[----:B------:R-:W-:Y:S01]  /*06e0*/  FFMA R12, R17, R16, R12 ;  /* 0x00000010110c7223 */ /* 0x000fe2000000000c */
[----:B-1----:R-:W-:Y:S06]  /*06f0*/  @!P0 BRA `(.L_x_14) ;  /* 0x00000000000c8947 */ /* 0x002fec0003800000 */
[----:B------:R-:W-:-:S07]  /*0700*/  MOV R12, 0x720 ;  /* 0x00000720000c7802 */ /* 0x000fce0000000f00 */
[----:B------:R-:W-:Y:S05]  /*0710*/  CALL.REL.NOINC `($__internal_0_$__cuda_sm3x_div_rn_noftz_f32_slowpath) ;  /* 0x0000000c00887944 */ /* 0x000fea0003c00000 */
[----:B------:R-:W-:-:S07]  /*0720*/  IMAD.MOV.U32 R12, RZ, RZ, R0 ;  /* 0x000000ffff0c7224 */ /* 0x000fce00078e0000 */
.L_x_14:
[----:B------:R-:W-:Y:S05]  /*0730*/  BSYNC.RECONVERGENT B2 ;  /* 0x0000000000027941 */ /* 0x000fea0003800200 */
.L_x_13:
[----:B------:R-:W0:Y:S01]  /*0740*/  MUFU.RCP R0, R13 ;  /* 0x0000000d00007308 */ /* 0x000e220000001000 */
[----:B------:R-:W-:Y:S01]  /*0750*/  BSSY.RECONVERGENT B2, `(.L_x_15) ;  /* 0x000000d000027945 */ /* 0x000fe20003800200 */
[----:B------:R-:W-:-:S06]  /*0760*/  FADD R5, R5, R12 ;  /* 0x0000000c05057221 */ /* 0x000fcc0000000000 */
[----:B------:R-:W1:Y:S01]  /*0770*/  FCHK P0, R2, R13 ;  /* 0x0000000d02007302 */ /* 0x000e620000000000 */
[----:B0-----:R-:W-:-:S04]  /*0780*/  FFMA R15, -R13, R0, 1 ;  /* 0x3f8000000d0f7423 */ /* 0x001fc80000000100 */
[----:B------:R-:W-:-:S04]  /*0790*/  FFMA R17, R0, R15, R0 ;  /* 0x0000000f00117223 */ /* 0x000fc80000000000 */
[----:B------:R-:W-:-:S04]  /*07a0*/  FFMA R0, R2, R17, RZ ;  /* 0x0000001102007223 */ /* 0x000fc800000000ff */
[----:B------:R-:W-:-:S04]  /*07b0*/  FFMA R15, -R13, R0, R2 ;  /* 0x000000000d0f7223 */ /* 0x000fc80000000102 */
[----:B------:R-:W-:Y:S01]  /*07c0*/  FFMA R15, R17, R15, R0 ;  /* 0x0000000f110f7223 */ /* 0x000fe20000000000 */
[----:B-1----:R-:W-:Y:S06]  /*07d0*/  @!P0 BRA `(.L_x_16) ;  /* 0x0000000000108947 */ /* 0x002fec0003800000 */
[----:B------:R-:W-:Y:S01]  /*07e0*/  IMAD.MOV.U32 R0, RZ, RZ, R2 ;  /* 0x000000ffff007224 */ /* 0x000fe200078e0002 */
[----:B------:R-:W-:-:S07]  /*07f0*/  MOV R12, 0x810 ;  /* 0x00000810000c7802 */ /* 0x000fce0000000f00 */
[----:B------:R-:W-:Y:S05]  /*0800*/  CALL.REL.NOINC `($__internal_0_$__cuda_sm3x_div_rn_noftz_f32_slowpath) ;  /* 0x0000000c004c7944 */ /* 0x000fea0003c00000 */
[----:B------:R-:W-:-:S07]  /*0810*/  MOV R15, R0 ;  /* 0x00000000000f7202 */ /* 0x000fce0000000f00 */
.L_x_16:
[----:B------:R-:W-:Y:S05]  /*0820*/  BSYNC.RECONVERGENT B2 ;  /* 0x0000000000027941 */ /* 0x000fea0003800200 */
.L_x_15:
[----:B------:R-:W-:-:S07]  /*0830*/  FADD R6, R6, R15 ;  /* 0x0000000f06067221 */ /* 0x000fce0000000000 */
.L_x_6:
[----:B-1----:R-:W-:Y:S05]  /*0840*/  BSYNC.RECONVERGENT B1 ;  /* 0x0000000000017941 */ /* 0x002fea0003800200 */
.L_x_5:
[----:B------:R-:W-:Y:S01]  /*0850*/  VIADD R0, R3, 0x1 ;  /* 0x0000000103007836 */ /* 0x000fe20000000000 */
[----:B------:R-:W-:Y:S04]  /*0860*/  BSSY.RECONVERGENT B1, `(.L_x_17) ;  /* 0x000004c000017945 */ /* 0x000fe80003800200 */
[----:B------:R-:W-:-:S13]  /*0870*/  ISETP.NE.AND P0, PT, R7, R0, PT ;  /* 0x000000000700720c */ /* 0x000fda0003f05270 */
[----:B------:R-:W-:Y:S05]  /*0880*/  @!P0 BRA `(.L_x_18) ;  /* 0x0000000400248947 */ /* 0x000fea0003800000 */
[----:B------:R-:W2:Y:S04]  /*0890*/  LDG.E R0, desc[UR6][R10.64+0x4] ;  /* 0x000004060a007981 */ /* 0x000ea8000c1e1900 */
        /* <DEDUP_REMOVED lines=24> */
.L_x_20:
[----:B------:R-:W-:-:S07]  /*0a20*/  CS2R R14, SRZ ;  /* 0x00000000000e7805 */ /* 0x000fce000001ff00 */
.L_x_21:
[----:B------:R-:W-:Y:S05]  /*0a30*/  BSYNC.RECONVERGENT B2 ;  /* 0x0000000000027941 */ /* 0x000fea0003800200 */
.L_x_19:
        /* <DEDUP_REMOVED lines=9> */
[----:B------:R-:W-:Y:S01]  /*0ad0*/  MOV R14, 0x0 ;  /* 0x00000000000e7802 */ /* 0x000fe20000000f00 */
[----:B------:R-:W-:Y:S01]  /*0ae0*/  IMAD.MOV.U32 R15, RZ, RZ, 0x7ff00000 ;  /* 0x7ff00000ff0f7424 */ /* 0x000fe200078e00ff */
[----:B------:R-:W-:Y:S06]  /*0af0*/  BRA `(.L_x_23) ;  /* 0x0000000000047947 */ /* 0x000fec0003800000 */
.L_x_24:
[----:B------:R-:W-:-:S11]  /*0b00*/  DADD R14, R34, 1.5 ;  /* 0x3ff80000220e7429 */ /* 0x000fd60000000000 */
.L_x_23:
[----:B------:R-:W-:Y:S05]  /*0b10*/  BSYNC.RECONVERGENT B2 ;  /* 0x0000000000027941 */ /* 0x000fea0003800200 */
.L_x_22:
        /* <DEDUP_REMOVED lines=15> */
.L_x_26:
[----:B------:R-:W-:Y:S05]  /*0c10*/  BSYNC.RECONVERGENT B2 ;  /* 0x0000000000027941 */ /* 0x000fea0003800200 */
.L_x_25:
        /* <DEDUP_REMOVED lines=10> */
[----:B------:R-:W-:Y:S02]  /*0cc0*/  MOV R0, R2 ;  /* 0x0000000200007202 */ /* 0x000fe40000000f00 */
[----:B------:R-:W-:-:S07]  /*0cd0*/  MOV R12, 0xcf0 ;  /* 0x00000cf0000c7802 */ /* 0x000fce0000000f00 */
[----:B------:R-:W-:Y:S05]  /*0ce0*/  CALL.REL.NOINC `($__internal_0_$__cuda_sm3x_div_rn_noftz_f32_slowpath) ;  /* 0x0000000800147944 */ /* 0x000fea0003c00000 */
[----:B------:R-:W-:-:S07]  /*0cf0*/  IMAD.MOV.U32 R15, RZ, RZ, R0 ;  /* 0x000000ffff0f7224 */ /* 0x000fce00078e0000 */
.L_x_28:
[----:B------:R-:W-:Y:S05]  /*0d00*/  BSYNC.RECONVERGENT B2 ;  /* 0x0000000000027941 */ /* 0x000fea0003800200 */
.L_x_27:
[----:B------:R-:W-:-:S07]  /*0d10*/  FADD R6, R6, R15 ;  /* 0x0000000f06067221 */ /* 0x000fce0000000000 */
.L_x_18:
[----:B------:R-:W-:Y:S05]  /*0d20*/  BSYNC.RECONVERGENT B1 ;  /* 0x0000000000017941 */ /* 0x000fea0003800200 */
.L_x_17:
[----:B------:R-:W-:Y:S01]  /*0d30*/  IMAD.U32 R2, RZ, RZ, UR12 ;  /* 0x0000000cff027e24 */ /* 0x000fe2000f8e00ff */
[----:B------:R-:W-:Y:S01]  /*0d40*/  IADD3 R3, PT, PT, R3, 0x2, RZ ;  /* 0x0000000203037810 */ /* 0x000fe20007ffe0ff */
[----:B------:R-:W-:Y:S01]  /*0d50*/  VIADD R4, R4, 0x2 ;  /* 0x0000000204047836 */ /* 0x000fe20000000000 */
[----:B------:R-:W-:Y:S02]  /*0d60*/  IADD3 R10, P1, PT, R10, 0x18, RZ ;  /* 0x000000180a0a7810 */ /* 0x000fe40007f3e0ff */
[----:B------:R-:W-:-:S03]  /*0d70*/  LOP3.LUT R0, R2, 0x7ffffffe, RZ, 0xc0, !PT ;  /* 0x7ffffffe02007812 */ /* 0x000fc600078ec0ff */
[----:B------:R-:W-:Y:S01]  /*0d80*/  IMAD.X R11, RZ, RZ, R11, P1 ;  /* 0x000000ffff0b7224 */ /* 0x000fe200008e060b */
[----:B------:R-:W-:-:S13]  /*0d90*/  ISETP.NE.AND P0, PT, R3, R0, PT ;  /* 0x000000000300720c */ /* 0x000fda0003f05270 */
[----:B------:R-:W-:Y:S05]  /*0da0*/  @P0 BRA `(.L_x_29) ;  /* 0xfffffff400740947 */ /* 0x000fea000383ffff */
.L_x_4:
[----:B------:R-:W-:Y:S01]  /*0db0*/  LOP3.LUT R2, R2, 0x1, RZ, 0xc0, !PT ;  /* 0x0000000102027812 */ /* 0x000fe200078ec0ff */
[----:B------:R-:W-:Y:S01]  /*0dc0*/  BSSY.RECONVERGENT B1, `(.L_x_30) ;  /* 0x000004f000017945 */ /* 0x000fe20003800200 */
[----:B------:R-:W-:-:S04]  /*0dd0*/  ISETP.NE.AND P0, PT, R7, R0, PT ;  /* 0x000000000700720c */ /* 0x000fc80003f05270 */
[----:B------:R-:W-:-:S13]  /*0de0*/  ISETP.NE.U32.OR P0, PT, R2, 0x1, !P0 ;  /* 0x000000010200780c */ /* 0x000fda0004705470 */
[----:B------:R-:W-:Y:S05]  /*0df0*/  @P0 BRA `(.L_x_31) ;  /* 0x00000004002c0947 */ /* 0x000fea0003800000 */
[----:B------:R-:W0:Y:S01]  /*0e00*/  LDC.64 R12, c[0x0][0x388] ;  /* 0x0000e200ff0c7b82 */ /* 0x000e220000000a00 */
[----:B-1----:R-:W2:Y:S04]  /*0e10*/  LDG.E R11, desc[UR6][R8.64+0x4] ;  /* 0x00000406080b7981 */ /* 0x002ea8000c1e1900 */
[----:B------:R-:W3:Y:S04]  /*0e20*/  LDG.E R3, desc[UR6][R8.64] ;  /* 0x0000000608037981 */ /* 0x000ee8000c1e1900 */
[----:B------:R-:W4:Y:S01]  /*0e30*/  LDG.E R15, desc[UR6][R8.64+0x8] ;  /* 0x00000806080f7981 */ /* 0x000f22000c1e1900 */
[----:B0-----:R-:W-:-:S05]  /*0e40*/  IMAD.WIDE.U32 R12, R0, 0xc, R12 ;  /* 0x0000000c000c7825 */ /* 0x001fca00078e000c */
[----:B------:R-:W2:Y:S04]  /*0e50*/  LDG.E R0, desc[UR6][R12.64+0x4] ;  /* 0x000004060c007981 */ /* 0x000ea8000c1e1900 */
[----:B------:R-:W3:Y:S04]  /*0e60*/  LDG.E R2, desc[UR6][R12.64] ;  /* 0x000000060c027981 */ /* 0x000ee8000c1e1900 */
[----:B------:R-:W4:Y:S01]  /*0e70*/  LDG.E R4, desc[UR6][R12.64+0x8] ;  /* 0x000008060c047981 */ /* 0x000f22000c1e1900 */
[----:B------:R-:W-:Y:S01]  /*0e80*/  BSSY.RECONVERGENT B2, `(.L_x_32) ;  /* 0x0000014000027945 */ /* 0x000fe20003800200 */
[----:B--2---:R-:W-:Y:S01]  /*0e90*/  FADD R0, R0, -R11 ;  /* 0x8000000b00007221 */ /* 0x004fe20000000000 */
[----:B---3--:R-:W-:-:S03]  /*0ea0*/  FADD R3, R2, -R3 ;  /* 0x8000000302037221 */ /* 0x008fc60000000000 */
[----:B------:R-:W-:Y:S01]  /*0eb0*/  FMUL R10, R0, R0 ;  /* 0x00000000000a7220 */ /* 0x000fe20000400000 */
[----:B----4-:R-:W-:-:S03]  /*0ec0*/  FADD R2, R4, -R15 ;  /* 0x8000000f04027221 */ /* 0x010fc60000000000 */
[----:B------:R-:W-:-:S04]  /*0ed0*/  FFMA R3, R3, R3, R10 ;  /* 0x0000000303037223 */ /* 0x000fc8000000000a */
[----:B------:R-:W-:-:S04]  /*0ee0*/  FFMA R3, R2, R2, R3 ;  /* 0x0000000202037223 */ /* 0x000fc80000000003 */
[----:B------:R-:W-:-:S05]  /*0ef0*/  FADD R3, R3, 9.999999682655225389e-21 ;  /* 0x1e3ce50803037421 */ /* 0x000fca0000000000 */
[----:B------:R-:W-:Y:S01]  /*0f00*/  FSETP.NEU.AND P0, PT, R3, RZ, PT ;  /* 0x000000ff0300720b */ /* 0x000fe20003f0d000 */
[----:B------:R0:W1:-:S12]  /*0f10*/  F2F.F64.F32 R10, R3 ;  /* 0x00000003000a7310 */ /* 0x0000580000201800 */
[----:B0-----:R-:W-:Y:S05]  /*0f20*/  @!P0 BRA `(.L_x_33) ;  /* 0x0000000000208947 */ /* 0x001fea0003800000 */
[----:B-1----:R-:W-:Y:S01]  /*0f30*/  DADD R12, -RZ, |R10| ;  /* 0x00000000ff0c7229 */ /* 0x002fe2000000050a */
[----:B------:R-:W-:-:S09]  /*0f40*/  MOV R30, 0xf70 ;  /* 0x00000f70001e7802 */ /* 0x000fd20000000f00 */
[----:B------:R-:W-:-:S07]  /*0f50*/  MOV R31, R13 ;  /* 0x0000000d001f7202 */ /* 0x000fce0000000f00 */
[----:B------:R-:W-:Y:S05]  /*0f60*/  CALL.REL.NOINC `($_Z13MoveParticlesiP17PointParticleTypeS0_f$__internal_accurate_pow) ;  /* 0x0000000c00147944 */ /* 0x000fea0003c00000 */
[----:B------:R-:W-:-:S04]  /*0f70*/  ISETP.GE.AND P0, PT, R11, RZ, PT ;  /* 0x000000ff0b00720c */ /* 0x000fc80003f06270 */
[----:B------:R-:W-:Y:S02]  /*0f80*/  FSEL R8, R14, RZ, P0 ;  /* 0x000000ff0e087208 */ /* 0x000fe40000000000 */
[----:B------:R-:W-:Y:S01]  /*0f90*/  FSEL R9, R16, -QNAN , P0 ;  /* 0xfff8000010097808 */ /* 0x000fe20000000000 */
[----:B------:R-:W-:Y:S06]  /*0fa0*/  BRA `(.L_x_34) ;  /* 0x0000000000047947 */ /* 0x000fec0003800000 */
.L_x_33:
[----:B------:R-:W-:-:S07]  /*0fb0*/  CS2R R8, SRZ ;  /* 0x0000000000087805 */ /* 0x000fce000001ff00 */
.L_x_34:
[----:B------:R-:W-:Y:S05]  /*0fc0*/  BSYNC.RECONVERGENT B2 ;  /* 0x0000000000027941 */ /* 0x000fea0003800200 */
.L_x_32:
        /* <DEDUP_REMOVED lines=9> */
[----:B------:R-:W-:Y:S02]  /*1060*/  IMAD.MOV.U32 R8, RZ, RZ, 0x0 ;  /* 0x00000000ff087424 */ /* 0x000fe400078e00ff */
[----:B------:R-:W-:Y:S01]  /*1070*/  IMAD.MOV.U32 R9, RZ, RZ, 0x7ff00000 ;  /* 0x7ff00000ff097424 */ /* 0x000fe200078e00ff */
[----:B------:R-:W-:Y:S06]  /*1080*/  BRA `(.L_x_36) ;  /* 0x0000000000047947 */ /* 0x000fec0003800000 */
.L_x_37:
[----:B------:R-:W-:-:S11]  /*1090*/  DADD R8, R10, 1.5 ;  /* 0x3ff800000a087429 */ /* 0x000fd60000000000 */
.L_x_36:
[----:B------:R-:W-:Y:S05]  /*10a0*/  BSYNC.RECONVERGENT B2 ;  /* 0x0000000000027941 */ /* 0x000fea0003800200 */
.L_x_35:
        /* <DEDUP_REMOVED lines=14> */
[----:B------:R-:W-:-:S07]  /*1190*/  MOV R4, R0 ;  /* 0x0000000000047202 */ /* 0x000fce0000000f00 */
.L_x_39:
[----:B------:R-:W-:Y:S05]  /*11a0*/  BSYNC.RECONVERGENT B2 ;  /* 0x0000000000027941 */ /* 0x000fea0003800200 */
.L_x_38:
        /* <DEDUP_REMOVED lines=13> */
[----:B------:R-:W-:-:S07]  /*1280*/  IMAD.MOV.U32 R3, RZ, RZ, R0 ;  /* 0x000000ffff037224 */ /* 0x000fce00078e0000 */
.L_x_41:
[----:B------:R-:W-:Y:S05]  /*1290*/  BSYNC.RECONVERGENT B2 ;  /* 0x0000000000027941 */ /* 0x000fea0003800200 */
.L_x_40:
[----:B------:R-:W-:-:S07]  /*12a0*/  FADD R6, R3, R6 ;  /* 0x0000000603067221 */ /* 0x000fce0000000000 */
.L_x_31:
[----:B-1----:R-:W-:Y:S05]  /*12b0*/  BSYNC.RECONVERGENT B1 ;  /* 0x0000000000017941 */ /* 0x002fea0003800200 */
.L_x_30:
[----:B------:R-:W0:Y:S02]  /*12c0*/  LDCU.64 UR8, c[0x0][0x390] ;  /* 0x00007200ff0877ac */ /* 0x000e240008000a00 */
[----:B0-----:R-:W-:Y:S01]  /*12d0*/  MOV R2, UR8 ;  /* 0x0000000800027c02 */ /* 0x001fe20008000f00 */
[----:B------:R-:W-:Y:S01]  /*12e0*/  IMAD.U32 R3, RZ, RZ, UR9 ;  /* 0x00000009ff037e24 */ /* 0x000fe2000f8e00ff */
[----:B------:R-:W0:Y:S03]  /*12f0*/  LDCU UR8, c[0x0][0x398] ;  /* 0x00007300ff0877ac */ /* 0x000e260008000800 */
[----:B------:R-:W-:Y:S01]  /*1300*/  IMAD.WIDE R10, R7, 0xc, R2 ;  /* 0x0000000c070a7825 */ /* 0x000fe200078e0202 */
[----:B------:R-:W1:Y:S04]  /*1310*/  LDCU UR9, c[0x0][0x380] ;  /* 0x00007000ff0977ac */ /* 0x000e680008000800 */
[----:B------:R-:W2:Y:S04]  /*1320*/  LDG.E R4, desc[UR6][R10.64+0x4] ;  /* 0x000004060a047981 */ /* 0x000ea8000c1e1900 */
[----:B------:R-:W3:Y:S04]  /*1330*/  LDG.E R0, desc[UR6][R10.64] ;  /* 0x000000060a007981 */ /* 0x000ee8000c1e1900 */
[----:B------:R-:W4:Y:S01]  /*1340*/  LDG.E R15, desc[UR6][R10.64+0x8] ;  /* 0x000008060a0f7981 */ /* 0x000f22000c1e1900 */
[----:B------:R-:W-:-:S02]  /*1350*/  IMAD.IADD R7, R28, 0x1, R7 ;  /* 0x000000011c077824 */ /* 0x000fc400078e0207 */
[----:B0-----:R-:W-:Y:S01]  /*1360*/  IMAD.U32 R9, RZ, RZ, UR8 ;  /* 0x00000008ff097e24 */ /* 0x001fe2000f8e00ff */
[----:B-1----:R-:W-:-:S04]  /*1370*/  MOV R12, UR9 ;  /* 0x00000009000c7c02 */ /* 0x002fc80008000f00 */
[----:B------:R-:W-:Y:S01]  /*1380*/  ISETP.GE.AND P0, PT, R7, R12, PT ;  /* 0x0000000c0700720c */ /* 0x000fe20003f06270 */
[-C--:B--2---:R-:W-:Y:S01]  /*1390*/  FFMA R13, R5, R9.reuse, R4 ;  /* 0x00000009050d7223 */ /* 0x084fe20000000004 */
[----:B---3--:R-:W-:-:S04]  /*13a0*/  FFMA R5, RZ, R9, R0 ;  /* 0x00000009ff057223 */ /* 0x008fc80000000000 */
[----:B------:R0:W-:Y:S01]  /*13b0*/  STG.E desc[UR6][R10.64+0x4], R13 ;  /* 0x0000040d0a007986 */ /* 0x0001e2000c101906 */
[----:B----4-:R-:W-:-:S03]  /*13c0*/  FFMA R15, R6, R9, R15 ;  /* 0x00000009060f7223 */ /* 0x010fc6000000000f */
[----:B------:R0:W-:Y:S04]  /*13d0*/  STG.E desc[UR6][R10.64], R5 ;  /* 0x000000050a007986 */ /* 0x0001e8000c101906 */
[----:B------:R0:W-:Y:S01]  /*13e0*/  STG.E desc[UR6][R10.64+0x8], R15 ;  /* 0x0000080f0a007986 */ /* 0x0001e2000c101906 */
[----:B------:R-:W-:Y:S05]  /*13f0*/  @!P0 BRA `(.L_x_42) ;  /* 0xffffffec00a88947 */ /* 0x000fea000383ffff */
[----:B------:R-:W-:Y:S05]  /*1400*/  BSYNC.RECONVERGENT B0 ;  /* 0x0000000000007941 */ /* 0x000fea0003800200 */
.L_x_3:
[----:B-1----:R-:W1:Y:S01]  /*1410*/  LDC.64 R6, c[0x0][0x388] ;  /* 0x0000e200ff067b82 */ /* 0x002e620000000a00 */
[----:B0--3--:R-:W-:-:S05]  /*1420*/  IMAD.WIDE R4, R29, 0xc, R2 ;  /* 0x0000000c1d047825 */ /* 0x009fca00078e0202 */
[----:B------:R-:W2:Y:S01]  /*1430*/  LDG.E R0, desc[UR6][R4.64] ;  /* 0x0000000604007981 */ /* 0x000ea2000c1e1900 */
[----:B-1----:R-:W-:-:S05]  /*1440*/  IMAD.WIDE R6, R29, 0xc, R6 ;  /* 0x0000000c1d067825 */ /* 0x002fca00078e0206 */
[----:B------:R-:W2:Y:S04]  /*1450*/  LDG.E R11, desc[UR6][R6.64] ;  /* 0x00000006060b7981 */ /* 0x000ea8000c1e1900 */
[----:B------:R-:W3:Y:S04]  /*1460*/  LDG.E R13, desc[UR6][R6.64+0x4] ;  /* 0x00000406060d7981 */ /* 0x000ee8000c1e1900 */
[----:B------:R-:W4:Y:S01]  /*1470*/  LDG.E R15, desc[UR6][R6.64+0x8] ;  /* 0x00000806060f7981 */ /* 0x000f22000c1e1900 */
[----:B--2---:R-:W-:-:S05]  /*1480*/  FFMA R11, R0, R9, R11 ;  /* 0x00000009000b7223 */ /* 0x004fca000000000b */
[----:B------:R1:W-:Y:S04]  /*1490*/  STG.E desc[UR6][R6.64], R11 ;  /* 0x0000000b06007986 */ /* 0x0003e8000c101906 */
[----:B------:R-:W3:Y:S02]  /*14a0*/  LDG.E R0, desc[UR6][R4.64+0x4] ;  /* 0x0000040604007981 */ /* 0x000ee4000c1e1900 */
[----:B---3--:R-:W-:-:S05]  /*14b0*/  FFMA R13, R0, R9, R13 ;  /* 0x00000009000d7223 */ /* 0x008fca000000000d */
[----:B------:R1:W-:Y:S04]  /*14c0*/  STG.E desc[UR6][R6.64+0x4], R13 ;  /* 0x0000040d06007986 */ /* 0x0003e8000c101906 */
[----:B------:R-:W4:Y:S01]  /*14d0*/  LDG.E R0, desc[UR6][R4.64+0x8] ;  /* 0x0000080604007981 */ /* 0x000f22000c1e1900 */
[----:B------:R-:W-:-:S05]  /*14e0*/  IMAD.IADD R29, R28, 0x1, R29 ;  /* 0x000000011c1d7824 */ /* 0x000fca00078e021d */
[----:B------:R-:W-:Y:S01]  /*14f0*/  ISETP.GE.AND P0, PT, R29, R12, PT ;  /* 0x0000000c1d00720c */ /* 0x000fe20003f06270 */
[----:B----4-:R-:W-:-:S05]  /*1500*/  FFMA R15, R0, R9, R15 ;  /* 0x00000009000f7223 */ /* 0x010fca000000000f */
[----:B------:R1:W-:Y:S07]  /*1510*/  STG.E desc[UR6][R6.64+0x8], R15 ;  /* 0x0000080f06007986 */ /* 0x0003ee000c101906 */
[----:B------:R-:W-:Y:S05]  /*1520*/  @!P0 BRA `(.L_x_3) ;  /* 0xfffffffc00b88947 */ /* 0x000fea000383ffff */
[----:B------:R-:W-:Y:S05]  /*1530*/  EXIT ;  /* 0x000000000000794d */ /* 0x000fea0003800000 */
        .weak           $__internal_0_$__cuda_sm3x_div_rn_noftz_f32_slowpath
        .type           $__internal_0_$__cuda_sm3x_div_rn_noftz_f32_slowpath,@function
        .size           $__internal_0_$__cuda_sm3x_div_rn_noftz_f32_slowpath,($_Z13MoveParticlesiP17PointParticleTypeS0_f$__internal_accurate_pow - $__internal_0_$__cuda_sm3x_div_rn_noftz_f32_slowpath)
$__internal_0_$__cuda_sm3x_div_rn_noftz_f32_slowpath:
[--C-:B------:R-:W-:Y:S01]  /*1540*/  SHF.R.U32.HI R14, RZ, 0x17, R13.reuse ;  /* 0x00000017ff0e7819 */ /* 0x100fe2000001160d */
[----:B------:R-:W-:Y:S01]  /*1550*/  BSSY.RECONVERGENT B3, `(.L_x_43) ;  /* 0x0000063000037945 */ /* 0x000fe20003800200 */
[----:B------:R-:W-:Y:S01]  /*1560*/  SHF.R.U32.HI R15, RZ, 0x17, R0 ;  /* 0x00000017ff0f7819 */ /* 0x000fe20000011600 */
[----:B------:R-:W-:Y:S01]  /*1570*/  IMAD.MOV.U32 R17, RZ, RZ, R13 ;  /* 0x000000ffff117224 */ /* 0x000fe200078e000d */
[----:B------:R-:W-:Y:S02]  /*1580*/  LOP3.LUT R14, R14, 0xff, RZ, 0xc0, !PT ;  /* 0x000000ff0e0e7812 */ /* 0x000fe400078ec0ff */
[----:B------:R-:W-:Y:S02]  /*1590*/  LOP3.LUT R19, R15, 0xff, RZ, 0xc0, !PT ;  /* 0x000000ff0f137812 */ /* 0x000fe400078ec0ff */
[----:B------:R-:W-:-:S03]  /*15a0*/  IADD3 R18, PT, PT, R14, -0x1, RZ ;  /* 0xffffffff0e127810 */ /* 0x000fc60007ffe0ff */
[----:B------:R-:W-:Y:S01]  /*15b0*/  VIADD R16, R19, 0xffffffff ;  /* 0xffffffff13107836 */ /* 0x000fe20000000000 */
[----:B------:R-:W-:-:S04]  /*15c0*/  ISETP.GT.U32.AND P0, PT, R18, 0xfd, PT ;  /* 0x000000fd1200780c */ /* 0x000fc80003f04070 */
[----:B------:R-:W-:-:S13]  /*15d0*/  ISETP.GT.U32.OR P0, PT, R16, 0xfd, P0 ;  /* 0x000000fd1000780c */ /* 0x000fda0000704470 */
[----:B------:R-:W-:Y:S01]  /*15e0*/  @!P0 MOV R15, RZ ;  /* 0x000000ff000f8202 */ /* 0x000fe20000000f00 */
[----:B------:R-:W-:Y:S06]  /*15f0*/  @!P0 BRA `(.L_x_44) ;  /* 0x00000000005c8947 */ /* 0x000fec0003800000 */
[----:B------:R-:W-:Y:S02]  /*1600*/  FSETP.GTU.FTZ.AND P0, PT, |R0|, +INF , PT ;  /* 0x7f8000000000780b */ /* 0x000fe40003f1c200 */
[----:B------:R-:W-:-:S04]  /*1610*/  FSETP.GTU.FTZ.AND P1, PT, |R13|, +INF , PT ;  /* 0x7f8000000d00780b */ /* 0x000fc80003f3c200 */
[----:B------:R-:W-:-:S13]  /*1620*/  PLOP3.LUT P0, PT, P0, P1, PT, 0xf8, 0x8f ;  /* 0x00000000008f781c */ /* 0x000fda0000703f70 */
[----:B------:R-:W-:Y:S05]  /*1630*/  @P0 BRA `(.L_x_45) ;  /* 0x00000004004c0947 */ /* 0x000fea0003800000 */
[----:B------:R-:W-:-:S13]  /*1640*/  LOP3.LUT P0, RZ, R17, 0x7fffffff, R0, 0xc8, !PT ;  /* 0x7fffffff11ff7812 */ /* 0x000fda000780c800 */
[----:B------:R-:W-:Y:S05]  /*1650*/  @!P0 BRA `(.L_x_46) ;  /* 0x00000004003c8947 */ /* 0x000fea0003800000 */
[C---:B------:R-:W-:Y:S02]  /*1660*/  FSETP.NEU.FTZ.AND P2, PT, |R0|.reuse, +INF , PT ;  /* 0x7f8000000000780b */ /* 0x040fe40003f5d200 */
[----:B------:R-:W-:Y:S02]  /*1670*/  FSETP.NEU.FTZ.AND P1, PT, |R13|, +INF , PT ;  /* 0x7f8000000d00780b */ /* 0x000fe40003f3d200 */
[----:B------:R-:W-:-:S11]  /*1680*/  FSETP.NEU.FTZ.AND P0, PT, |R0|, +INF , PT ;  /* 0x7f8000000000780b */ /* 0x000fd60003f1d200 */
[----:B------:R-:W-:Y:S05]  /*1690*/  @!P1 BRA !P2, `(.L_x_46) ;  /* 0x00000004002c9947 */ /* 0x000fea0005000000 */
[----:B------:R-:W-:-:S04]  /*16a0*/  LOP3.LUT P2, RZ, R0, 0x7fffffff, RZ, 0xc0, !PT ;  /* 0x7fffffff00ff7812 */ /* 0x000fc8000784c0ff */
[----:B------:R-:W-:-:S13]  /*16b0*/  PLOP3.LUT P1, PT, P1, P2, PT, 0x2f, 0xf2 ;  /* 0x0000000000f2781c */ /* 0x000fda0000f24577 */
[----:B------:R-:W-:Y:S05]  /*16c0*/  @P1 BRA `(.L_x_47) ;  /* 0x0000000400181947 */ /* 0x000fea0003800000 */
[----:B------:R-:W-:-:S04]  /*16d0*/  LOP3.LUT P1, RZ, R17, 0x7fffffff, RZ, 0xc0, !PT ;  /* 0x7fffffff11ff7812 */ /* 0x000fc8000782c0ff */
[----:B------:R-:W-:-:S13]  /*16e0*/  PLOP3.LUT P0, PT, P0, P1, PT, 0x2f, 0xf2 ;  /* 0x0000000000f2781c */ /* 0x000fda0000702577 */
[----:B------:R-:W-:Y:S05]  /*16f0*/  @P0 BRA `(.L_x_48) ;  /* 0x0000000400000947 */ /* 0x000fea0003800000 */
[----:B------:R-:W-:Y:S02]  /*1700*/  ISETP.GE.AND P0, PT, R16, RZ, PT ;  /* 0x000000ff1000720c */ /* 0x000fe40003f06270 */
[----:B------:R-:W-:-:S11]  /*1710*/  ISETP.GE.AND P1, PT, R18, RZ, PT ;  /* 0x000000ff1200720c */ /* 0x000fd60003f26270 */
[----:B------:R-:W-:Y:S02]  /*1720*/  @P0 IMAD.MOV.U32 R15, RZ, RZ, RZ ;  /* 0x000000ffff0f0224 */ /* 0x000fe400078e00ff */
[----:B------:R-:W-:Y:S01]  /*1730*/  @!P0 FFMA R0, R0, 1.84467440737095516160e+19, RZ ;  /* 0x5f80000000008823 */ /* 0x000fe200000000ff */
[----:B------:R-:W-:Y:S02]  /*1740*/  @!P0 IMAD.MOV.U32 R15, RZ, RZ, -0x40 ;  /* 0xffffffc0ff0f8424 */ /* 0x000fe400078e00ff */
[----:B------:R-:W-:-:S03]  /*1750*/  @!P1 FFMA R17, R13, 1.84467440737095516160e+19, RZ ;  /* 0x5f8000000d119823 */ /* 0x000fc600000000ff */
[----:B------:R-:W-:-:S07]  /*1760*/  @!P1 IADD3 R15, PT, PT, R15, 0x40, RZ ;  /* 0x000000400f0f9810 */ /* 0x000fce0007ffe0ff */
.L_x_44:
[----:B------:R-:W-:Y:S01]  /*1770*/  LEA R16, R14, 0xc0800000, 0x17 ;  /* 0xc08000000e107811 */ /* 0x000fe200078eb8ff */
[----:B------:R-:W-:Y:S01]  /*1780*/  VIADD R19, R19, 0xffffff81 ;  /* 0xffffff8113137836 */ /* 0x000fe20000000000 */
[----:B------:R-:W-:Y:S03]  /*1790*/  BSSY.RECONVERGENT B4, `(.L_x_49) ;  /* 0x0000035000047945 */ /* 0x000fe60003800200 */
[----:B------:R-:W-:Y:S02]  /*17a0*/  IMAD.IADD R18, R17, 0x1, -R16 ;  /* 0x0000000111127824 */ /* 0x000fe400078e0a10 */
[C---:B------:R-:W-:Y:S02]  /*17b0*/  IMAD R0, R19.reuse, -0x800000, R0 ;  /* 0xff80000013007824 */ /* 0x040fe400078e0200 */
[----:B------:R0:W1:Y:S01]  /*17c0*/  MUFU.RCP R17, R18 ;  /* 0x0000001200117308 */ /* 0x0000620000001000 */
[----:B------:R-:W-:Y:S01]  /*17d0*/  FADD.FTZ R21, -R18, -RZ ;  /* 0x800000ff12157221 */ /* 0x000fe20000010100 */
[----:B0-----:R-:W-:-:S04]  /*17e0*/  IADD3 R18, PT, PT, R19, 0x7f, -R14 ;  /* 0x0000007f13127810 */ /* 0x001fc80007ffe80e */
[----:B------:R-:W-:Y:S01]  /*17f0*/  IADD3 R15, PT, PT, R18, R15, RZ ;  /* 0x0000000f120f7210 */ /* 0x000fe20007ffe0ff */
[----:B-1----:R-:W-:-:S04]  /*1800*/  FFMA R16, R17, R21, 1 ;  /* 0x3f80000011107423 */ /* 0x002fc80000000015 */
[----:B------:R-:W-:-:S04]  /*1810*/  FFMA R17, R17, R16, R17 ;  /* 0x0000001011117223 */ /* 0x000fc80000000011 */
[----:B------:R-:W-:-:S04]  /*1820*/  FFMA R16, R0, R17, RZ ;  /* 0x0000001100107223 */ /* 0x000fc800000000ff */
[----:B------:R-:W-:-:S04]  /*1830*/  FFMA R20, R21, R16, R0 ;  /* 0x0000001015147223 */ /* 0x000fc80000000000 */
[----:B------:R-:W-:-:S04]  /*1840*/  FFMA R16, R17, R20, R16 ;  /* 0x0000001411107223 */ /* 0x000fc80000000010 */
[----:B------:R-:W-:-:S04]  /*1850*/  FFMA R21, R21, R16, R0 ;  /* 0x0000001015157223 */ /* 0x000fc80000000000 */
[----:B------:R-:W-:-:S05]  /*1860*/  FFMA R0, R17, R21, R16 ;  /* 0x0000001511007223 */ /* 0x000fca0000000010 */
[----:B------:R-:W-:-:S04]  /*1870*/  SHF.R.U32.HI R14, RZ, 0x17, R0 ;  /* 0x00000017ff0e7819 */ /* 0x000fc80000011600 */
[----:B------:R-:W-:-:S05]  /*1880*/  LOP3.LUT R14, R14, 0xff, RZ, 0xc0, !PT ;  /* 0x000000ff0e0e7812 */ /* 0x000fca00078ec0ff */
[----:B------:R-:W-:-:S04]  /*1890*/  IMAD.IADD R18, R14, 0x1, R15 ;  /* 0x000000010e127824 */ /* 0x000fc800078e020f */
[----:B------:R-:W-:-:S05]  /*18a0*/  VIADD R14, R18, 0xffffffff ;  /* 0xffffffff120e7836 */ /* 0x000fca0000000000 */
[----:B------:R-:W-:-:S13]  /*18b0*/  ISETP.GE.U32.AND P0, PT, R14, 0xfe, PT ;  /* 0x000000fe0e00780c */ /* 0x000fda0003f06070 */
[----:B------:R-:W-:Y:S05]  /*18c0*/  @!P0 BRA `(.L_x_50) ;  /* 0x0000000000808947 */ /* 0x000fea0003800000 */
[----:B------:R-:W-:-:S13]  /*18d0*/  ISETP.GT.AND P0, PT, R18, 0xfe, PT ;  /* 0x000000fe1200780c */ /* 0x000fda0003f04270 */
[----:B------:R-:W-:Y:S05]  /*18e0*/  @P0 BRA `(.L_x_51) ;  /* 0x00000000006c0947 */ /* 0x000fea0003800000 */
[----:B------:R-:W-:-:S13]  /*18f0*/  ISETP.GE.AND P0, PT, R18, 0x1, PT ;  /* 0x000000011200780c */ /* 0x000fda0003f06270 */
[----:B------:R-:W-:Y:S05]  /*1900*/  @P0 BRA `(.L_x_52) ;  /* 0x0000000000740947 */ /* 0x000fea0003800000 */
[----:B------:R-:W-:Y:S02]  /*1910*/  ISETP.GE.AND P0, PT, R18, -0x18, PT ;  /* 0xffffffe81200780c */ /* 0x000fe40003f06270 */
[----:B------:R-:W-:-:S11]  /*1920*/  LOP3.LUT R0, R0, 0x80000000, RZ, 0xc0, !PT ;  /* 0x8000000000007812 */ /* 0x000fd600078ec0ff */
[----:B------:R-:W-:Y:S05]  /*1930*/  @!P0 BRA `(.L_x_52) ;  /* 0x0000000000688947 */ /* 0x000fea0003800000 */
[CCC-:B------:R-:W-:Y:S01]  /*1940*/  FFMA.RZ R14, R17.reuse, R21.reuse, R16.reuse ;  /* 0x00000015110e7223 */ /* 0x1c0fe2000000c010 */
[C---:B------:R-:W-:Y:S02]  /*1950*/  ISETP.NE.AND P2, PT, R18.reuse, RZ, PT ;  /* 0x000000ff1200720c */ /* 0x040fe40003f45270 */
[----:B------:R-:W-:Y:S02]  /*1960*/  ISETP.NE.AND P1, PT, R18, RZ, PT ;  /* 0x000000ff1200720c */ /* 0x000fe40003f25270 */
[----:B------:R-:W-:Y:S01]  /*1970*/  LOP3.LUT R15, R14, 0x7fffff, RZ, 0xc0, !PT ;  /* 0x007fffff0e0f7812 */ /* 0x000fe200078ec0ff */
[CCC-:B------:R-:W-:Y:S01]  /*1980*/  FFMA.RP R14, R17.reuse, R21.reuse, R16.reuse ;  /* 0x00000015110e7223 */ /* 0x1c0fe20000008010 */
[----:B------:R-:W-:Y:S01]  /*1990*/  FFMA.RM R17, R17, R21, R16 ;  /* 0x0000001511117223 */ /* 0x000fe20000004010 */
[----:B------:R-:W-:Y:S01]  /*19a0*/  IADD3 R16, PT, PT, R18, 0x20, RZ ;  /* 0x0000002012107810 */ /* 0x000fe20007ffe0ff */
[----:B------:R-:W-:Y:S01]  /*19b0*/  IMAD.MOV R18, RZ, RZ, -R18 ;  /* 0x000000ffff127224 */ /* 0x000fe200078e0a12 */
[----:B------:R-:W-:-:S02]  /*19c0*/  LOP3.LUT R15, R15, 0x800000, RZ, 0xfc, !PT ;  /* 0x008000000f0f7812 */ /* 0x000fc400078efcff */
[----:B------:R-:W-:Y:S02]  /*19d0*/  FSETP.NEU.FTZ.AND P0, PT, R14, R17, PT ;  /* 0x000000110e00720b */ /* 0x000fe40003f1d000 */
[----:B------:R-:W-:Y:S02]  /*19e0*/  SHF.L.U32 R16, R15, R16, RZ ;  /* 0x000000100f107219 */ /* 0x000fe400000006ff */
[----:B------:R-:W-:Y:S02]  /*19f0*/  SEL R14, R18, RZ, P2 ;  /* 0x000000ff120e7207 */ /* 0x000fe40001000000 */
[----:B------:R-:W-:Y:S02]  /*1a00*/  ISETP.NE.AND P1, PT, R16, RZ, P1 ;  /* 0x000000ff1000720c */ /* 0x000fe40000f25270 */
[----:B------:R-:W-:Y:S02]  /*1a10*/  SHF.R.U32.HI R14, RZ, R14, R15 ;  /* 0x0000000eff0e7219 */ /* 0x000fe4000001160f */
[----:B------:R-:W-:-:S02]  /*1a20*/  PLOP3.LUT P0, PT, P0, P1, PT, 0xf8, 0x8f ;  /* 0x00000000008f781c */ /* 0x000fc40000703f70 */
[----:B------:R-:W-:Y:S02]  /*1a30*/  SHF.R.U32.HI R16, RZ, 0x1, R14 ;  /* 0x00000001ff107819 */ /* 0x000fe4000001160e */
[----:B------:R-:W-:-:S04]  /*1a40*/  SEL R15, RZ, 0x1, !P0 ;  /* 0x00000001ff0f7807 */ /* 0x000fc80004000000 */
[----:B------:R-:W-:-:S04]  /*1a50*/  LOP3.LUT R15, R15, 0x1, R16, 0xf8, !PT ;  /* 0x000000010f0f7812 */ /* 0x000fc800078ef810 */
[----:B------:R-:W-:-:S05]  /*1a60*/  LOP3.LUT R15, R15, R14, RZ, 0xc0, !PT ;  /* 0x0000000e0f0f7212 */ /* 0x000fca00078ec0ff */
[----:B------:R-:W-:-:S05]  /*1a70*/  IMAD.IADD R15, R16, 0x1, R15 ;  /* 0x00000001100f7824 */ /* 0x000fca00078e020f */
[----:B------:R-:W-:Y:S01]  /*1a80*/  LOP3.LUT R0, R15, R0, RZ, 0xfc, !PT ;  /* 0x000000000f007212 */ /* 0x000fe200078efcff */
[----:B------:R-:W-:Y:S06]  /*1a90*/  BRA `(.L_x_52) ;  /* 0x0000000000107947 */ /* 0x000fec0003800000 */
.L_x_51:
[----:B------:R-:W-:-:S04]  /*1aa0*/  LOP3.LUT R0, R0, 0x80000000, RZ, 0xc0, !PT ;  /* 0x8000000000007812 */ /* 0x000fc800078ec0ff */
[----:B------:R-:W-:Y:S01]  /*1ab0*/  LOP3.LUT R0, R0, 0x7f800000, RZ, 0xfc, !PT ;  /* 0x7f80000000007812 */ /* 0x000fe200078efcff */
[----:B------:R-:W-:Y:S06]  /*1ac0*/  BRA `(.L_x_52) ;  /* 0x0000000000047947 */ /* 0x000fec0003800000 */
.L_x_50:
[----:B------:R-:W-:-:S07]  /*1ad0*/  LEA R0, R15, R0, 0x17 ;  /* 0x000000000f007211 */ /* 0x000fce00078eb8ff */
.L_x_52:
[----:B------:R-:W-:Y:S05]  /*1ae0*/  BSYNC.RECONVERGENT B4 ;  /* 0x0000000000047941 */ /* 0x000fea0003800200 */
.L_x_49:
[----:B------:R-:W-:Y:S05]  /*1af0*/  BRA `(.L_x_53) ;  /* 0x0000000000207947 */ /* 0x000fea0003800000 */
.L_x_48:
[----:B------:R-:W-:-:S04]  /*1b00*/  LOP3.LUT R0, R17, 0x80000000, R0, 0x48, !PT ;  /* 0x8000000011007812 */ /* 0x000fc800078e4800 */
[----:B------:R-:W-:Y:S01]  /*1b10*/  LOP3.LUT R0, R0, 0x7f800000, RZ, 0xfc, !PT ;  /* 0x7f80000000007812 */ /* 0x000fe200078efcff */
[----:B------:R-:W-:Y:S06]  /*1b20*/  BRA `(.L_x_53) ;  /* 0x0000000000147947 */ /* 0x000fec0003800000 */
.L_x_47:
[----:B------:R-:W-:Y:S01]  /*1b30*/  LOP3.LUT R0, R17, 0x80000000, R0, 0x48, !PT ;  /* 0x8000000011007812 */ /* 0x000fe200078e4800 */
[----:B------:R-:W-:Y:S06]  /*1b40*/  BRA `(.L_x_53) ;  /* 0x00000000000c7947 */ /* 0x000fec0003800000 */
.L_x_46:
[----:B------:R-:W0:Y:S01]  /*1b50*/  MUFU.RSQ R0, -QNAN ;  /* 0xffc0000000007908 */ /* 0x000e220000001400 */
[----:B------:R-:W-:Y:S05]  /*1b60*/  BRA `(.L_x_53) ;  /* 0x0000000000047947 */ /* 0x000fea0003800000 */
.L_x_45:
[----:B------:R-:W-:-:S07]  /*1b70*/  FADD.FTZ R0, R0, R13 ;  /* 0x0000000d00007221 */ /* 0x000fce0000010000 */
.L_x_53:
[----:B------:R-:W-:Y:S05]  /*1b80*/  BSYNC.RECONVERGENT B3 ;  /* 0x0000000000037941 */ /* 0x000fea0003800200 */
.L_x_43:
[----:B------:R-:W-:Y:S02]  /*1b90*/  IMAD.MOV.U32 R14, RZ, RZ, R12 ;  /* 0x000000ffff0e7224 */ /* 0x000fe400078e000c */
[----:B------:R-:W-:-:S04]  /*1ba0*/  IMAD.MOV.U32 R15, RZ, RZ, 0x0 ;  /* 0x00000000ff0f7424 */ /* 0x000fc800078e00ff */
[----:B0-----:R-:W-:Y:S05]  /*1bb0*/  RET.REL.NODEC R14 `(_Z13MoveParticlesiP17PointParticleTypeS0_f) ;  /* 0xffffffe40e107950 */ /* 0x001fea0003c3ffff */
        .type           $_Z13MoveParticlesiP17PointParticleTypeS0_f$__internal_accurate_pow,@function
        .size           $_Z13MoveParticlesiP17PointParticleTypeS0_f$__internal_accurate_pow,(.L_x_57 - $_Z13MoveParticlesiP17PointParticleTypeS0_f$__internal_accurate_pow)
$_Z13MoveParticlesiP17PointParticleTypeS0_f$__internal_accurate_pow:
[----:B------:R-:W-:Y:S01]  /*1bc0*/  ISETP.GT.U32.AND P0, PT, R31, 0xfffff, PT ;  /* 0x000fffff1f00780c */ /* 0x000fe20003f04070 */
[----:B------:R-:W-:Y:S01]  /*1bd0*/  IMAD.MOV.U32 R16, RZ, RZ, 0x41ad3b5a ;  /* 0x41ad3b5aff107424 */ /* 0x000fe200078e00ff */
[----:B------:R-:W-:Y:S01]  /*1be0*/  MOV R13, R31 ;  /* 0x0000001f000d7202 */ /* 0x000fe20000000f00 */
[----:B------:R-:W-:Y:S01]  /*1bf0*/  IMAD.MOV.U32 R17, RZ, RZ, 0x3ed0f5d2 ;  /* 0x3ed0f5d2ff117424 */ /* 0x000fe200078e00ff */
[----:B------:R-:W-:Y:S01]  /*1c00*/  UMOV UR8, 0x7d2cafe2 ;  /* 0x7d2cafe200087882 */ /* 0x000fe20000000000 */
[----:B------:R-:W-:Y:S01]  /*1c10*/  UMOV UR9, 0x3eb0f5ff ;  /* 0x3eb0f5ff00097882 */ /* 0x000fe20000000000 */
[----:B------:R-:W-:Y:S01]  /*1c20*/  SHF.R.U32.HI R31, RZ, 0x14, R31 ;  /* 0x00000014ff1f7819 */ /* 0x000fe2000001161f */
[----:B------:R-:W-:Y:S01]  /*1c30*/  UMOV UR10, 0x3b39803f ;  /* 0x3b39803f000a7882 */ /* 0x000fe20000000000 */
[----:B------:R-:W-:-:S05]  /*1c40*/  UMOV UR11, 0x3c7abc9e ;  /* 0x3c7abc9e000b7882 */ /* 0x000fca0000000000 */
[----:B------:R-:W-:-:S10]  /*1c50*/  @!P0 DMUL R24, R12, 1.80143985094819840000e+16 ;  /* 0x435000000c188828 */ /* 0x000fd40000000000 */
[----:B------:R-:W-:Y:S01]  /*1c60*/  @!P0 IMAD.MOV.U32 R13, RZ, RZ, R25 ;  /* 0x000000ffff0d8224 */ /* 0x000fe200078e0019 */
[----:B------:R-:W-:Y:S01]  /*1c70*/  @!P0 LEA.HI R31, R25, 0xffffffca, RZ, 0xc ;  /* 0xffffffca191f8811 */ /* 0x000fe200078f60ff */
[----:B------:R-:W-:-:S03]  /*1c80*/  @!P0 IMAD.MOV.U32 R12, RZ, RZ, R24 ;  /* 0x000000ffff0c8224 */ /* 0x000fc600078e0018 */
[----:B------:R-:W-:Y:S02]  /*1c90*/  LOP3.LUT R13, R13, 0x800fffff, RZ, 0xc0, !PT ;  /* 0x800fffff0d0d7812 */ /* 0x000fe400078ec0ff */
[----:B------:R-:W-:Y:S02]  /*1ca0*/  MOV R14, R12 ;  /* 0x0000000c000e7202 */ /* 0x000fe40000000f00 */
[----:B------:R-:W-:Y:S02]  /*1cb0*/  LOP3.LUT R15, R13, 0x3ff00000, RZ, 0xfc, !PT ;  /* 0x3ff000000d0f7812 */ /* 0x000fe400078efcff */
[----:B------:R-:W-:Y:S02]  /*1cc0*/  MOV R12, RZ ;  /* 0x000000ff000c7202 */ /* 0x000fe40000000f00 */
[----:B------:R-:W-:-:S13]  /*1cd0*/  ISETP.GE.U32.AND P1, PT, R15, 0x3ff6a09f, PT ;  /* 0x3ff6a09f0f00780c */ /* 0x000fda0003f26070 */
[----:B------:R-:W-:-:S04]  /*1ce0*/  @P1 VIADD R13, R15, 0xfff00000 ;  /* 0xfff000000f0d1836 */ /* 0x000fc80000000000 */
[----:B------:R-:W-:-:S06]  /*1cf0*/  @P1 IMAD.MOV.U32 R15, RZ, RZ, R13 ;  /* 0x000000ffff0f1224 */ /* 0x000fcc00078e000d */
[C---:B------:R-:W-:Y:S02]  /*1d00*/  DADD R20, R14.reuse, 1 ;  /* 0x3ff000000e147429 */ /* 0x040fe40000000000 */
[----:B------:R-:W-:-:S04]  /*1d10*/  DADD R14, R14, -1 ;  /* 0xbff000000e0e7429 */ /* 0x000fc80000000000 */
[----:B------:R-:W0:Y:S02]  /*1d20*/  MUFU.RCP64H R13, R21 ;  /* 0x00000015000d7308 */ /* 0x000e240000001800 */
[----:B0-----:R-:W-:-:S08]  /*1d30*/  DFMA R18, -R20, R12, 1 ;  /* 0x3ff000001412742b */ /* 0x001fd0000000010c */
[----:B------:R-:W-:-:S08]  /*1d40*/  DFMA R18, R18, R18, R18 ;  /* 0x000000121212722b */ /* 0x000fd00000000012 */
[----:B------:R-:W-:-:S08]  /*1d50*/  DFMA R18, R12, R18, R12 ;  /* 0x000000120c12722b */ /* 0x000fd0000000000c */
[----:B------:R-:W-:-:S08]  /*1d60*/  DMUL R12, R14, R18 ;  /* 0x000000120e0c7228 */ /* 0x000fd00000000000 */
[----:B------:R-:W-:-:S08]  /*1d70*/  DFMA R12, R14, R18, R12 ;  /* 0x000000120e0c722b */ /* 0x000fd0000000000c */
[----:B------:R-:W-:-:S08]  /*1d80*/  DMUL R26, R12, R12 ;  /* 0x0000000c0c1a7228 */ /* 0x000fd00000000000 */
[----:B------:R-:W-:Y:S01]  /*1d90*/  DFMA R16, R26, UR8, R16 ;  /* 0x000000081a107c2b */ /* 0x000fe20008000010 */
[----:B------:R-:W-:Y:S01]  /*1da0*/  UMOV UR8, 0x75488a3f ;  /* 0x75488a3f00087882 */ /* 0x000fe20000000000 */
[----:B------:R-:W-:-:S06]  /*1db0*/  UMOV UR9, 0x3ef3b20a ;  /* 0x3ef3b20a00097882 */ /* 0x000fcc0000000000 */
[----:B------:R-:W-:Y:S01]  /*1dc0*/  DFMA R22, R26, R16, UR8 ;  /* 0x000000081a167e2b */ /* 0x000fe20008000010 */
[----:B------:R-:W-:Y:S01]  /*1dd0*/  UMOV UR8, 0xe4faecd5 ;  /* 0xe4faecd500087882 */ /* 0x000fe20000000000 */
[----:B------:R-:W-:Y:S01]  /*1de0*/  UMOV UR9, 0x3f1745cd ;  /* 0x3f1745cd00097882 */ /* 0x000fe20000000000 */
[----:B------:R-:W-:-:S05]  /*1df0*/  DADD R16, R14, -R12 ;  /* 0x000000000e107229 */ /* 0x000fca000000080c */
[----:B------:R-:W-:Y:S01]  /*1e00*/  DFMA R22, R26, R22, UR8 ;  /* 0x000000081a167e2b */ /* 0x000fe20008000016 */
[----:B------:R-:W-:Y:S01]  /*1e10*/  UMOV UR8, 0x258a578b ;  /* 0x258a578b00087882 */ /* 0x000fe20000000000 */
[----:B------:R-:W-:Y:S01]  /*1e20*/  UMOV UR9, 0x3f3c71c7 ;  /* 0x3f3c71c700097882 */ /* 0x000fe20000000000 */
[----:B------:R-:W-:-:S05]  /*1e30*/  DADD R16, R16, R16 ;  /* 0x0000000010107229 */ /* 0x000fca0000000010 */
[----:B------:R-:W-:Y:S01]  /*1e40*/  DFMA R22, R26, R22, UR8 ;  /* 0x000000081a167e2b */ /* 0x000fe20008000016 */
[----:B------:R-:W-:Y:S01]  /*1e50*/  UMOV UR8, 0x9242b910 ;  /* 0x9242b91000087882 */ /* 0x000fe20000000000 */
[----:B------:R-:W-:Y:S01]  /*1e60*/  UMOV UR9, 0x3f624924 ;  /* 0x3f62492400097882 */ /* 0x000fe20000000000 */
[----:B------:R-:W-:-:S05]  /*1e70*/  DFMA R16, R14, -R12, R16 ;  /* 0x8000000c0e10722b */ /* 0x000fca0000000010 */
[----:B------:R-:W-:Y:S01]  /*1e80*/  DFMA R22, R26, R22, UR8 ;  /* 0x000000081a167e2b */ /* 0x000fe20008000016 */
[----:B------:R-:W-:Y:S01]  /*1e90*/  UMOV UR8, 0x99999dfb ;  /* 0x99999dfb00087882 */ /* 0x000fe20000000000 */
[----:B------:R-:W-:Y:S01]  /*1ea0*/  UMOV UR9, 0x3f899999 ;  /* 0x3f89999900097882 */ /* 0x000fe20000000000 */
[----:B------:R-:W-:Y:S02]  /*1eb0*/  DMUL R16, R18, R16 ;  /* 0x0000001012107228 */ /* 0x000fe40000000000 */
[----:B------:R-:W-:-:S03]  /*1ec0*/  DMUL R18, R12, R12 ;  /* 0x0000000c0c127228 */ /* 0x000fc60000000000 */
[----:B------:R-:W-:Y:S01]  /*1ed0*/  DFMA R22, R26, R22, UR8 ;  /* 0x000000081a167e2b */ /* 0x000fe20008000016 */
[----:B------:R-:W-:Y:S01]  /*1ee0*/  UMOV UR8, 0x55555555 ;  /* 0x5555555500087882 */ /* 0x000fe20000000000 */
[----:B------:R-:W-:-:S03]  /*1ef0*/  UMOV UR9, 0x3fb55555 ;  /* 0x3fb5555500097882 */ /* 0x000fc60000000000 */
[----:B------:R-:W-:Y:S01]  /*1f00*/  IADD3 R25, PT, PT, R17, 0x100000, RZ ;  /* 0x0010000011197810 */ /* 0x000fe20007ffe0ff */
[----:B------:R-:W-:Y:S02]  /*1f10*/  IMAD.MOV.U32 R24, RZ, RZ, R16 ;  /* 0x000000ffff187224 */ /* 0x000fe400078e0010 */
[----:B------:R-:W-:-:S08]  /*1f20*/  DFMA R14, R26, R22, UR8 ;  /* 0x000000081a0e7e2b */ /* 0x000fd00008000016 */
[----:B------:R-:W-:Y:S01]  /*1f30*/  DADD R20, -R14, UR8 ;  /* 0x000000080e147e29 */ /* 0x000fe20008000100 */
[----:B------:R-:W-:Y:S01]  /*1f40*/  UMOV UR8, 0xb9e7b0 ;  /* 0x00b9e7b000087882 */ /* 0x000fe20000000000 */
[----:B------:R-:W-:-:S06]  /*1f50*/  UMOV UR9, 0x3c46a4cb ;  /* 0x3c46a4cb00097882 */ /* 0x000fcc0000000000 */
[----:B------:R-:W-:Y:S02]  /*1f60*/  DFMA R20, R26, R22, R20 ;  /* 0x000000161a14722b */ /* 0x000fe40000000014 */
[C---:B------:R-:W-:Y:S02]  /*1f70*/  DFMA R22, R12.reuse, R12, -R18 ;  /* 0x0000000c0c16722b */ /* 0x040fe40000000812 */
[----:B------:R-:W-:-:S06]  /*1f80*/  DMUL R26, R12, R18 ;  /* 0x000000120c1a7228 */ /* 0x000fcc0000000000 */
[----:B------:R-:W-:Y:S02]  /*1f90*/  DFMA R22, R12, R24, R22 ;  /* 0x000000180c16722b */ /* 0x000fe40000000016 */
[----:B------:R-:W-:Y:S01]  /*1fa0*/  DADD R24, R20, -UR8 ;  /* 0x8000000814187e29 */ /* 0x000fe20008000000 */
[----:B------:R-:W-:Y:S01]  /*1fb0*/  UMOV UR8, 0x80000000 ;  /* 0x8000000000087882 */ /* 0x000fe20000000000 */
[----:B------:R-:W-:Y:S01]  /*1fc0*/  DFMA R20, R12, R18, -R26 ;  /* 0x000000120c14722b */ /* 0x000fe2000000081a */
[----:B------:R-:W-:-:S07]  /*1fd0*/  UMOV UR9, 0x43300000 ;  /* 0x4330000000097882 */ /* 0x000fce0000000000 */
[----:B------:R-:W-:Y:S02]  /*1fe0*/  DFMA R20, R16, R18, R20 ;  /* 0x000000121014722b */ /* 0x000fe40000000014 */
[----:B------:R-:W-:-:S06]  /*1ff0*/  DADD R18, R14, R24 ;  /* 0x000000000e127229 */ /* 0x000fcc0000000018 */
[----:B------:R-:W-:Y:S02]  /*2000*/  DFMA R20, R12, R22, R20 ;  /* 0x000000160c14722b */ /* 0x000fe40000000014 */
[----:B------:R-:W-:Y:S02]  /*2010*/  DADD R22, R14, -R18 ;  /* 0x000000000e167229 */ /* 0x000fe40000000812 */
[----:B------:R-:W-:-:S06]  /*2020*/  DMUL R14, R18, R26 ;  /* 0x0000001a120e7228 */ /* 0x000fcc0000000000 */
[----:B------:R-:W-:Y:S02]  /*2030*/  DADD R24, R24, R22 ;  /* 0x0000000018187229 */ /* 0x000fe40000000016 */
[----:B------:R-:W-:-:S08]  /*2040*/  DFMA R22, R18, R26, -R14 ;  /* 0x0000001a1216722b */ /* 0x000fd0000000080e */
[----:B------:R-:W-:-:S08]  /*2050*/  DFMA R20, R18, R20, R22 ;  /* 0x000000141214722b */ /* 0x000fd00000000016 */
[----:B------:R-:W-:-:S08]  /*2060*/  DFMA R24, R24, R26, R20 ;  /* 0x0000001a1818722b */ /* 0x000fd00000000014 */
[----:B------:R-:W-:-:S08]  /*2070*/  DADD R20, R14, R24 ;  /* 0x000000000e147229 */ /* 0x000fd00000000018 */
[--C-:B------:R-:W-:Y:S02]  /*2080*/  DADD R18, R12, R20.reuse ;  /* 0x000000000c127229 */ /* 0x100fe40000000014 */
[----:B------:R-:W-:-:S06]  /*2090*/  DADD R14, R14, -R20 ;  /* 0x000000000e0e7229 */ /* 0x000fcc0000000814 */
[----:B------:R-:W-:Y:S02]  /*20a0*/  DADD R12, R12, -R18 ;  /* 0x000000000c0c7229 */ /* 0x000fe40000000812 */
[----:B------:R-:W-:-:S06]  /*20b0*/  DADD R14, R24, R14 ;  /* 0x00000000180e7229 */ /* 0x000fcc000000000e */
[----:B------:R-:W-:-:S08]  /*20c0*/  DADD R12, R20, R12 ;  /* 0x00000000140c7229 */ /* 0x000fd0000000000c */
[----:B------:R-:W-:Y:S01]  /*20d0*/  DADD R14, R14, R12 ;  /* 0x000000000e0e7229 */ /* 0x000fe2000000000c */
[C---:B------:R-:W-:Y:S01]  /*20e0*/  VIADD R12, R31.reuse, 0xfffffc01 ;  /* 0xfffffc011f0c7836 */ /* 0x040fe20000000000 */
[----:B------:R-:W-:Y:S01]  /*20f0*/  @P1 IADD3 R12, PT, PT, R31, -0x3fe, RZ ;  /* 0xfffffc021f0c1810 */ /* 0x000fe20007ffe0ff */
[----:B------:R-:W-:-:S03]  /*2100*/  IMAD.MOV.U32 R13, RZ, RZ, 0x43300000 ;  /* 0x43300000ff0d7424 */ /* 0x000fc600078e00ff */
[----:B------:R-:W-:Y:S02]  /*2110*/  LOP3.LUT R12, R12, 0x80000000, RZ, 0x3c, !PT ;  /* 0x800000000c0c7812 */ /* 0x000fe400078e3cff */
[----:B------:R-:W-:-:S04]  /*2120*/  DADD R20, R16, R14 ;  /* 0x0000000010147229 */ /* 0x000fc8000000000e */
[----:B------:R-:W-:Y:S01]  /*2130*/  DADD R14, R12, -UR8 ;  /* 0x800000080c0e7e29 */ /* 0x000fe20008000000 */
[----:B------:R-:W-:Y:S01]  /*2140*/  UMOV UR8, 0xfefa39ef ;  /* 0xfefa39ef00087882 */ /* 0x000fe20000000000 */
[----:B------:R-:W-:Y:S02]  /*2150*/  UMOV UR9, 0x3fe62e42 ;  /* 0x3fe62e4200097882 */ /* 0x000fe40000000000 */
[----:B------:R-:W-:-:S08]  /*2160*/  DADD R16, R18, R20 ;  /* 0x0000000012107229 */ /* 0x000fd00000000014 */
[--C-:B------:R-:W-:Y:S02]  /*2170*/  DFMA R12, R14, UR8, R16.reuse ;  /* 0x000000080e0c7c2b */ /* 0x100fe40008000010 */
[----:B------:R-:W-:-:S06]  /*2180*/  DADD R22, R18, -R16 ;  /* 0x0000000012167229 */ /* 0x000fcc0000000810 */
[----:B------:R-:W-:Y:S02]  /*2190*/  DFMA R18, R14, -UR8, R12 ;  /* 0x800000080e127c2b */ /* 0x000fe4000800000c */
[----:B------:R-:W-:-:S06]  /*21a0*/  DADD R22, R20, R22 ;  /* 0x0000000014167229 */ /* 0x000fcc0000000016 */
[----:B------:R-:W-:-:S08]  /*21b0*/  DADD R18, -R16, R18 ;  /* 0x0000000010127229 */ /* 0x000fd00000000112 */
[----:B------:R-:W-:-:S08]  /*21c0*/  DADD R16, R22, -R18 ;  /* 0x0000000016107229 */ /* 0x000fd00000000812 */
[----:B------:R-:W-:-:S08]  /*21d0*/  DFMA R16, R14, UR10, R16 ;  /* 0x0000000a0e107c2b */ /* 0x000fd00008000010 */
[----:B------:R-:W-:-:S08]  /*21e0*/  DADD R14, R12, R16 ;  /* 0x000000000c0e7229 */ /* 0x000fd00000000010 */
[----:B------:R-:W-:Y:S02]  /*21f0*/  DADD R12, R12, -R14 ;  /* 0x000000000c0c7229 */ /* 0x000fe4000000080e */
[----:B------:R-:W-:-:S06]  /*2200*/  DMUL R18, R14, 1.5 ;  /* 0x3ff800000e127828 */ /* 0x000fcc0000000000 */
[----:B------:R-:W-:Y:S02]  /*2210*/  DADD R16, R16, R12 ;  /* 0x0000000010107229 */ /* 0x000fe4000000000c */
[----:B------:R-:W-:-:S08]  /*2220*/  DFMA R14, R14, 1.5, -R18 ;  /* 0x3ff800000e0e782b */ /* 0x000fd00000000812 */
[----:B------:R-:W-:Y:S01]  /*2230*/  DFMA R16, R16, 1.5, R14 ;  /* 0x3ff800001010782b */ /* 0x000fe2000000000e */
[----:B------:R-:W-:Y:S01]  /*2240*/  IMAD.MOV.U32 R14, RZ, RZ, 0x652b82fe ;  /* 0x652b82feff0e7424 */ /* 0x000fe200078e00ff */
[----:B------:R-:W-:-:S06]  /*2250*/  MOV R15, 0x3ff71547 ;  /* 0x3ff71547000f7802 */ /* 0x000fcc0000000f00 */
[----:B------:R-:W-:-:S08]  /*2260*/  DADD R20, R18, R16 ;  /* 0x0000000012147229 */ /* 0x000fd00000000010 */
[----:B------:R-:W-:Y:S02]  /*2270*/  DFMA R14, R20, R14, 6.75539944105574400000e+15 ;  /* 0x43380000140e742b */ /* 0x000fe4000000000e */
[----:B------:R-:W-:Y:S01]  /*2280*/  FSETP.GEU.AND P0, PT, |R21|, 4.1917929649353027344, PT ;  /* 0x4086232b1500780b */ /* 0x000fe20003f0e200 */
[----:B------:R-:W-:-:S05]  /*2290*/  DADD R18, R18, -R20 ;  /* 0x0000000012127229 */ /* 0x000fca0000000814 */
[----:B------:R-:W-:-:S03]  /*22a0*/  DADD R12, R14, -6.75539944105574400000e+15 ;  /* 0xc33800000e0c7429 */ /* 0x000fc60000000000 */
[----:B------:R-:W-:-:S05]  /*22b0*/  DADD R16, R16, R18 ;  /* 0x0000000010107229 */ /* 0x000fca0000000012 */
[----:B------:R-:W-:Y:S01]  /*22c0*/  DFMA R22, R12, -UR8, R20 ;  /* 0x800000080c167c2b */ /* 0x000fe20008000014 */
[----:B------:R-:W-:Y:S01]  /*22d0*/  UMOV UR8, 0x3b39803f ;  /* 0x3b39803f00087882 */ /* 0x000fe20000000000 */
[----:B------:R-:W-:-:S06]  /*22e0*/  UMOV UR9, 0x3c7abc9e ;  /* 0x3c7abc9e00097882 */ /* 0x000fcc0000000000 */
[----:B------:R-:W-:Y:S01]  /*22f0*/  DFMA R22, R12, -UR8, R22 ;  /* 0x800000080c167c2b */ /* 0x000fe20008000016 */
[----:B------:R-:W-:Y:S01]  /*2300*/  UMOV UR8, 0x69ce2bdf ;  /* 0x69ce2bdf00087882 */ /* 0x000fe20000000000 */
[----:B------:R-:W-:Y:S01]  /*2310*/  IMAD.MOV.U32 R12, RZ, RZ, -0x35dec16 ;  /* 0xfca213eaff0c7424 */ /* 0x000fe200078e00ff */
[----:B------:R-:W-:Y:S01]  /*2320*/  UMOV UR9, 0x3e5ade15 ;  /* 0x3e5ade1500097882 */ /* 0x000fe20000000000 */
[----:B------:R-:W-:-:S06]  /*2330*/  IMAD.MOV.U32 R13, RZ, RZ, 0x3e928af3 ;  /* 0x3e928af3ff0d7424 */ /* 0x000fcc00078e00ff */
[----:B------:R-:W-:Y:S01]  /*2340*/  DFMA R12, R22, UR8, R12 ;  /* 0x00000008160c7c2b */ /* 0x000fe2000800000c */
[----:B------:R-:W-:Y:S01]  /*2350*/  UMOV UR8, 0x62401315 ;  /* 0x6240131500087882 */ /* 0x000fe20000000000 */
[----:B------:R-:W-:-:S06]  /*2360*/  UMOV UR9, 0x3ec71dee ;  /* 0x3ec71dee00097882 */ /* 0x000fcc0000000000 */
[----:B------:R-:W-:Y:S01]  /*2370*/  DFMA R12, R22, R12, UR8 ;  /* 0x00000008160c7e2b */ /* 0x000fe2000800000c */
        /* <DEDUP_REMOVED lines=20> */
[----:B------:R-:W-:-:S08]  /*24c0*/  DFMA R12, R22, R12, UR8 ;  /* 0x00000008160c7e2b */ /* 0x000fd0000800000c */
[----:B------:R-:W-:-:S08]  /*24d0*/  DFMA R12, R22, R12, 1 ;  /* 0x3ff00000160c742b */ /* 0x000fd0000000000c */
[----:B------:R-:W-:-:S10]  /*24e0*/  DFMA R12, R22, R12, 1 ;  /* 0x3ff00000160c742b */ /* 0x000fd4000000000c */
[----:B------:R-:W-:Y:S01]  /*24f0*/  LEA R19, R14, R13, 0x14 ;  /* 0x0000000d0e137211 */ /* 0x000fe200078ea0ff */
[----:B------:R-:W-:Y:S01]  /*2500*/  IMAD.MOV.U32 R18, RZ, RZ, R12 ;  /* 0x000000ffff127224 */ /* 0x000fe200078e000c */
[----:B------:R-:W-:Y:S06]  /*2510*/  @!P0 BRA `(.L_x_54) ;  /* 0x0000000000308947 */ /* 0x000fec0003800000 */
[----:B------:R-:W-:Y:S01]  /*2520*/  FSETP.GEU.AND P1, PT, |R21|, 4.2275390625, PT ;  /* 0x408748001500780b */ /* 0x000fe20003f2e200 */
[C---:B------:R-:W-:Y:S02]  /*2530*/  DADD R18, R20.reuse, +INF ;  /* 0x7ff0000014127429 */ /* 0x040fe40000000000 */
[----:B------:R-:W-:-:S08]  /*2540*/  DSETP.GEU.AND P0, PT, R20, RZ, PT ;  /* 0x000000ff1400722a */ /* 0x000fd00003f0e000 */
[----:B------:R-:W-:Y:S02]  /*2550*/  FSEL R18, R18, RZ, P0 ;  /* 0x000000ff12127208 */ /* 0x000fe40000000000 */
[----:B------:R-:W-:Y:S02]  /*2560*/  @!P1 LEA.HI R15, R14, R14, RZ, 0x1 ;  /* 0x0000000e0e0f9211 */ /* 0x000fe400078f08ff */
[----:B------:R-:W-:Y:S02]  /*2570*/  FSEL R19, R19, RZ, P0 ;  /* 0x000000ff13137208 */ /* 0x000fe40000000000 */
[----:B------:R-:W-:-:S04]  /*2580*/  @!P1 SHF.R.S32.HI R15, RZ, 0x1, R15 ;  /* 0x00000001ff0f9819 */ /* 0x000fc8000001140f */
[----:B------:R-:W-:Y:S01]  /*2590*/  @!P1 LEA R13, R15, R13, 0x14 ;  /* 0x0000000d0f0d9211 */ /* 0x000fe200078ea0ff */
[----:B------:R-:W-:-:S05]  /*25a0*/  @!P1 IMAD.IADD R14, R14, 0x1, -R15 ;  /* 0x000000010e0e9824 */ /* 0x000fca00078e0a0f */
[----:B------:R-:W-:Y:S01]  /*25b0*/  @!P1 LEA R15, R14, 0x3ff00000, 0x14 ;  /* 0x3ff000000e0f9811 */ /* 0x000fe200078ea0ff */
[----:B------:R-:W-:-:S06]  /*25c0*/  @!P1 IMAD.MOV.U32 R14, RZ, RZ, RZ ;  /* 0x000000ffff0e9224 */ /* 0x000fcc00078e00ff */
[----:B------:R-:W-:-:S11]  /*25d0*/  @!P1 DMUL R18, R12, R14 ;  /* 0x0000000e0c129228 */ /* 0x000fd60000000000 */
.L_x_54:
[----:B------:R-:W-:Y:S01]  /*25e0*/  DFMA R16, R16, R18, R18 ;  /* 0x000000121010722b */ /* 0x000fe20000000012 */
[----:B------:R-:W-:Y:S01]  /*25f0*/  MOV R31, 0x0 ;  /* 0x00000000001f7802 */ /* 0x000fe20000000f00 */
[----:B------:R-:W-:-:S08]  /*2600*/  DSETP.NEU.AND P0, PT, |R18|, +INF , PT ;  /* 0x7ff000001200742a */ /* 0x000fd00003f0d200 */
[----:B------:R-:W-:Y:S02]  /*2610*/  FSEL R14, R18, R16, !P0 ;  /* 0x00000010120e7208 */ /* 0x000fe40004000000 */
[----:B------:R-:W-:Y:S01]  /*2620*/  FSEL R16, R19, R17, !P0 ;  /* 0x0000001113107208 */ /* 0x000fe20004000000 */
[----:B------:R-:W-:Y:S06]  /*2630*/  RET.REL.NODEC R30 `(_Z13MoveParticlesiP17PointParticleTypeS0_f) ;  /* 0xffffffd81e707950 */ /* 0x000fec0003c3ffff */
.L_x_55:
[----:B------:R-:W-:-:S00]  /*2640*/  BRA `(.L_x_55) ;  /* 0xfffffffc00fc7947 */ /* 0x000fc0000383ffff */
[----:B------:R-:W-:-:S00]  /*2650*/  NOP ;  /* 0x0000000000007918 */ /* 0x000fc00000000000 */
        /* <DEDUP_REMOVED lines=10> */
.L_x_57:


//--------------------- .nv.shared.reserved.0     --------------------------
	.section	.nv.shared.reserved.0,"aw",@nobits
	.weak		__nv_reservedSMEM_offset_0_alias
	.size		__nv_reservedSMEM_offset_0_alias, 0, 64
	.other		__nv_reservedSMEM_offset_0_alias,@"STO_CUDA_RESERVED_SHARED STV_DEFAULT"
__nv_reservedSMEM_offset_0_alias:
	.zero		0
	.zero		64


//--------------------- .nv.constant0._Z13MoveParticlesiP17PointParticleTypeS0_f --------------------------
	.section	.nv.constant0._Z13MoveParticlesiP17PointParticleTypeS0_f,"a",@progbits
	.sectionflags	@""
	.align	4
.nv.constant0._Z13MoveParticlesiP17PointParticleTypeS0_f:
	.zero		924


//--------------------- SYMBOLS --------------------------

	.type		.nv.reservedSmem.offset0,@object
	.size		.nv.reservedSmem.offset0,0x4
